// auto-generated by cutlass_sweep.gemm — config: {"arch": "sm_100", "cluster_m": 1, "cluster_n": 1, "dtype": "int8", "dtype_b": "int8", "layout": "nt", "stages": 0, "tile_k": 128, "tile_m": 64, "tile_n": 64}
#include "cutlass/cutlass.h"
#include "cutlass/gemm/collective/collective_builder.hpp"
#include "cutlass/gemm/device/gemm_universal_adapter.h"
#include "cutlass/gemm/kernel/gemm_universal.hpp"
#include "cutlass/epilogue/collective/collective_builder.hpp"

using ElemA = int8_t;
using ElemB = int8_t;
using ElemCD = int8_t;
using Acc  = int32_t;
using TileShape    = cute::Shape<cute::_64, cute::_64, cute::_128>;
using ClusterShape = cute::Shape<cute::_1, cute::_1, cute::_1>;

using CollectiveEpilogue = typename cutlass::epilogue::collective::CollectiveBuilder<
    cutlass::arch::Sm100, cutlass::arch::OpClassTensorOp,
    TileShape, ClusterShape,
    cutlass::epilogue::collective::EpilogueTileAuto,
    Acc, Acc,
    ElemCD, cutlass::layout::RowMajor, 128 / cutlass::sizeof_bits<ElemCD>::value,
    ElemCD, cutlass::layout::RowMajor, 128 / cutlass::sizeof_bits<ElemCD>::value,
    cutlass::epilogue::collective::EpilogueScheduleAuto
  >::CollectiveOp;

using CollectiveMainloop = typename cutlass::gemm::collective::CollectiveBuilder<
    cutlass::arch::Sm100, cutlass::arch::OpClassTensorOp,
    ElemA, cutlass::layout::RowMajor, 128 / cutlass::sizeof_bits<ElemA>::value,
    ElemB, cutlass::layout::ColumnMajor, 128 / cutlass::sizeof_bits<ElemB>::value,
    Acc,
    TileShape, ClusterShape,
    cutlass::gemm::collective::StageCountAutoCarveout<static_cast<int>(sizeof(typename CollectiveEpilogue::SharedStorage))>,
    cutlass::gemm::collective::KernelScheduleAuto
  >::CollectiveOp;

using GemmKernel = cutlass::gemm::kernel::GemmUniversal<
    cute::Shape<int,int,int,int>,
    CollectiveMainloop,
    CollectiveEpilogue
>;
using Gemm = cutlass::gemm::device::GemmUniversalAdapter<GemmKernel>;

// Force the device kernel symbol into the cubin without needing a host main.
auto* _anchor = &cutlass::device_kernel<GemmKernel>;


// ===== COMPILED SASS (sm_100a) =====

	.target	sm_100a

	.elftype	@"ET_EXEC"


//--------------------- .note.nv.tkinfo           --------------------------
	.section	.note.nv.tkinfo,"",@"SHT_NOTE"
	.sectionflags	@"SHF_NOTE_NV_TKINFO"
	.tkinfo
        /*0018*/ 	.word	0x00000002
        /*0030*/ 	.string	""
        /*0030*/ 	.string	"ptxas"
        /*0030*/ 	.string	"Cuda compilation tools, release 13.0, V13.0.88"
        /*0030*/ 	.string	"Build cuda_13.0.r13.0/compiler.36424714_0"
        /*0030*/ 	.string	"-arch sm_100a -m 64 "



//--------------------- .note.nv.cuinfo           --------------------------
	.section	.note.nv.cuinfo,"",@"SHT_NOTE"
	.sectionflags	@"SHF_NOTE_NV_CUINFO"
        /*0018*/ 	.short	0x0002
        /*001a*/ 	.short	0x0064
        /*001c*/ 	.short	0x0082
	.zero		2


//--------------------- .nv.info                  --------------------------
	.section	.nv.info,"",@"SHT_CUDA_INFO"
	.align	4


	//----- nvinfo : EIATTR_REGCOUNT
	.align		4
        /*0000*/ 	.byte	0x04, 0x2f
        /*0002*/ 	.short	(.L_19 - .L_18)
	.align		4
.L_18:
        /*0004*/ 	.word	index@(_ZN7cutlass13device_kernelINS_4gemm6kernel13GemmUniversalIN4cute5tupleIJiiiiEEENS1_10collective13CollectiveMmaINS1_35MainloopSm100TmaUmmaWarpSpecializedILi13ELi2ELi4ENS5_IJNS4_1CILi1EEESB_SB_EEEEENS5_IJNSA_ILi64EEESE_NSA_ILi128EEEEEEaNS5_IJlSB_lEEEaSH_NS4_8TiledMMAINS4_8MMA_AtomIJNS4_15SM100_MMA_S8_SSIaaiLi64ELi64ELNS4_4UMMA5MajorE0ELSM_0ELNSL_8SaturateE0EEEEEENS4_6LayoutISC_NS5_IJNSA_ILi0EEESR_SR_EEEEENS5_IJNS4_10UnderscoreESU_SU_EEEEENS4_13SM90_TMA_LOADENS4_14ComposedLayoutINS4_7SwizzleILi3ELi4ELi3EEENS4_18smem_ptr_flag_bitsILi8EEENSQ_INS5_IJNSA_ILi8EEESF_EEENS5_IJSF_SB_EEEEEEEvNS4_8identityESX_S17_vS18_EENS_8epilogue10collective18CollectiveEpilogueINS1A_23Sm100TmaWarpSpecializedILi1ELi1ELi32ELb0ELb0EEEJSG_NS5_IJNSQ_ISE_SB_EES1F_EEEaSH_aSH_NS1A_6fusion15FusionCallbacksIS1E_NS1H_17LinearCombinationIaiaiLNS_15FloatRoundStyleE2EEESG_S1G_JEEENS4_5SM1004TMEM4LOAD26SM100_TMEM_LOAD_16dp32b32xESX_NSY_INSZ_ILi2ELi4ELi3EEES12_NSQ_INS5_IJS13_SE_EEENS5_IJSE_SB_EEEEEEENS4_39AutoVectorizingCopyWithAssumedAlignmentILi128EEENS4_14SM90_TMA_STOREES1V_S1X_S1X_EEEvvEEEEvNT_6ParamsE)
        /*0008*/ 	.word	0x0000007b


	//----- nvinfo : EIATTR_FRAME_SIZE
	.align		4
.L_19:
        /*000c*/ 	.byte	0x04, 0x11
        /*000e*/ 	.short	(.L_21 - .L_20)
	.align		4
.L_20:
        /*0010*/ 	.word	index@($__internal_2_$__cuda_sm10x_tcgen05_guardrail_trap_unallocated_columns_being_dealloced)
        /*0014*/ 	.word	0x00000000


	//----- nvinfo : EIATTR_FRAME_SIZE
	.align		4
.L_21:
        /*0018*/ 	.byte	0x04, 0x11
        /*001a*/ 	.short	(.L_23 - .L_22)
	.align		4
.L_22:
        /*001c*/ 	.word	index@($__internal_1_$__cuda_sm10x_tcgen05_guardrail_trap_phase_invalid_during_alloc)
        /*0020*/ 	.word	0x00000000


	//----- nvinfo : EIATTR_FRAME_SIZE
	.align		4
.L_23:
        /*0024*/ 	.byte	0x04, 0x11
        /*0026*/ 	.short	(.L_25 - .L_24)
	.align		4
.L_24:
        /*0028*/ 	.word	index@($__internal_0_$__cuda_sm10x_tcgen05_guardrail_trap_col_being_dealloced_not_returned_by_alloc)
        /*002c*/ 	.word	0x00000000


	//----- nvinfo : EIATTR_FRAME_SIZE
	.align		4
.L_25:
        /*0030*/ 	.byte	0x04, 0x11
        /*0032*/ 	.short	(.L_27 - .L_26)
	.align		4
.L_26:
        /*0034*/ 	.word	index@(_ZN7cutlass13device_kernelINS_4gemm6kernel13GemmUniversalIN4cute5tupleIJiiiiEEENS1_10collective13CollectiveMmaINS1_35MainloopSm100TmaUmmaWarpSpecializedILi13ELi2ELi4ENS5_IJNS4_1CILi1EEESB_SB_EEEEENS5_IJNSA_ILi64EEESE_NSA_ILi128EEEEEEaNS5_IJlSB_lEEEaSH_NS4_8TiledMMAINS4_8MMA_AtomIJNS4_15SM100_MMA_S8_SSIaaiLi64ELi64ELNS4_4UMMA5MajorE0ELSM_0ELNSL_8SaturateE0EEEEEENS4_6LayoutISC_NS5_IJNSA_ILi0EEESR_SR_EEEEENS5_IJNS4_10UnderscoreESU_SU_EEEEENS4_13SM90_TMA_LOADENS4_14ComposedLayoutINS4_7SwizzleILi3ELi4ELi3EEENS4_18smem_ptr_flag_bitsILi8EEENSQ_INS5_IJNSA_ILi8EEESF_EEENS5_IJSF_SB_EEEEEEEvNS4_8identityESX_S17_vS18_EENS_8epilogue10collective18CollectiveEpilogueINS1A_23Sm100TmaWarpSpecializedILi1ELi1ELi32ELb0ELb0EEEJSG_NS5_IJNSQ_ISE_SB_EES1F_EEEaSH_aSH_NS1A_6fusion15FusionCallbacksIS1E_NS1H_17LinearCombinationIaiaiLNS_15FloatRoundStyleE2EEESG_S1G_JEEENS4_5SM1004TMEM4LOAD26SM100_TMEM_LOAD_16dp32b32xESX_NSY_INSZ_ILi2ELi4ELi3EEES12_NSQ_INS5_IJS13_SE_EEENS5_IJSE_SB_EEEEEEENS4_39AutoVectorizingCopyWithAssumedAlignmentILi128EEENS4_14SM90_TMA_STOREES1V_S1X_S1X_EEEvvEEEEvNT_6ParamsE)
        /*0038*/ 	.word	0x00000000


	//----- nvinfo : EIATTR_MIN_STACK_SIZE
	.align		4
.L_27:
        /*003c*/ 	.byte	0x04, 0x12
        /*003e*/ 	.short	(.L_29 - .L_28)
	.align		4
.L_28:
        /*0040*/ 	.word	index@(_ZN7cutlass13device_kernelINS_4gemm6kernel13GemmUniversalIN4cute5tupleIJiiiiEEENS1_10collective13CollectiveMmaINS1_35MainloopSm100TmaUmmaWarpSpecializedILi13ELi2ELi4ENS5_IJNS4_1CILi1EEESB_SB_EEEEENS5_IJNSA_ILi64EEESE_NSA_ILi128EEEEEEaNS5_IJlSB_lEEEaSH_NS4_8TiledMMAINS4_8MMA_AtomIJNS4_15SM100_MMA_S8_SSIaaiLi64ELi64ELNS4_4UMMA5MajorE0ELSM_0ELNSL_8SaturateE0EEEEEENS4_6LayoutISC_NS5_IJNSA_ILi0EEESR_SR_EEEEENS5_IJNS4_10UnderscoreESU_SU_EEEEENS4_13SM90_TMA_LOADENS4_14ComposedLayoutINS4_7SwizzleILi3ELi4ELi3EEENS4_18smem_ptr_flag_bitsILi8EEENSQ_INS5_IJNSA_ILi8EEESF_EEENS5_IJSF_SB_EEEEEEEvNS4_8identityESX_S17_vS18_EENS_8epilogue10collective18CollectiveEpilogueINS1A_23Sm100TmaWarpSpecializedILi1ELi1ELi32ELb0ELb0EEEJSG_NS5_IJNSQ_ISE_SB_EES1F_EEEaSH_aSH_NS1A_6fusion15FusionCallbacksIS1E_NS1H_17LinearCombinationIaiaiLNS_15FloatRoundStyleE2EEESG_S1G_JEEENS4_5SM1004TMEM4LOAD26SM100_TMEM_LOAD_16dp32b32xESX_NSY_INSZ_ILi2ELi4ELi3EEES12_NSQ_INS5_IJS13_SE_EEENS5_IJSE_SB_EEEEEEENS4_39AutoVectorizingCopyWithAssumedAlignmentILi128EEENS4_14SM90_TMA_STOREES1V_S1X_S1X_EEEvvEEEEvNT_6ParamsE)
        /*0044*/ 	.word	0x00000000
.L_29:


//--------------------- .nv.compat                --------------------------
	.section	.nv.compat,"",@"SHT_CUDA_COMPAT_INFO"
	.align	4
        /*0000*/ 	.byte	0x02, 0x09, 0x01, 0x00, 0x02, 0x02, 0x03, 0x00, 0x02, 0x05, 0x06, 0x00, 0x03, 0x07, 0x01, 0x01
        /*0010*/ 	.byte	0x02, 0x03, 0x01, 0x00, 0x02, 0x06, 0x01, 0x00, 0x04, 0x0b, 0x08, 0x00, 0x01, 0x00, 0x00, 0x00
        /*0020*/ 	.byte	0x00, 0x00, 0x00, 0x00


//--------------------- .nv.info._ZN7cutlass13device_kernelINS_4gemm6kernel13GemmUniversalIN4cute5tupleIJiiiiEEENS1_10collective13CollectiveMmaINS1_35MainloopSm100TmaUmmaWarpSpecializedILi13ELi2ELi4ENS5_IJNS4_1CILi1EEESB_SB_EEEEENS5_IJNSA_ILi64EEESE_NSA_ILi128EEEEEEaNS5_IJlSB_lEEEaSH_NS4_8TiledMMAINS4_8MMA_AtomIJNS4_15SM100_MMA_S8_SSIaaiLi64ELi64ELNS4_4UMMA5MajorE0ELSM_0ELNSL_8SaturateE0EEEEEENS4_6LayoutISC_NS5_IJNSA_ILi0EEESR_SR_EEEEENS5_IJNS4_10UnderscoreESU_SU_EEEEENS4_13SM90_TMA_LOADENS4_14ComposedLayoutINS4_7SwizzleILi3ELi4ELi3EEENS4_18smem_ptr_flag_bitsILi8EEENSQ_INS5_IJNSA_ILi8EEESF_EEENS5_IJSF_SB_EEEEEEEvNS4_8identityESX_S17_vS18_EENS_8epilogue10collective18CollectiveEpilogueINS1A_23Sm100TmaWarpSpecializedILi1ELi1ELi32ELb0ELb0EEEJSG_NS5_IJNSQ_ISE_SB_EES1F_EEEaSH_aSH_NS1A_6fusion15FusionCallbacksIS1E_NS1H_17LinearCombinationIaiaiLNS_15FloatRoundStyleE2EEESG_S1G_JEEENS4_5SM1004TMEM4LOAD26SM100_TMEM_LOAD_16dp32b32xESX_NSY_INSZ_ILi2ELi4ELi3EEES12_NSQ_INS5_IJS13_SE_EEENS5_IJSE_SB_EEEEEEENS4_39AutoVectorizingCopyWithAssumedAlignmentILi128EEENS4_14SM90_TMA_STOREES1V_S1X_S1X_EEEvvEEEEvNT_6ParamsE --------------------------
	.section	.nv.info._ZN7cutlass13device_kernelINS_4gemm6kernel13GemmUniversalIN4cute5tupleIJiiiiEEENS1_10collective13CollectiveMmaINS1_35MainloopSm100TmaUmmaWarpSpecializedILi13ELi2ELi4ENS5_IJNS4_1CILi1EEESB_SB_EEEEENS5_IJNSA_ILi64EEESE_NSA_ILi128EEEEEEaNS5_IJlSB_lEEEaSH_NS4_8TiledMMAINS4_8MMA_AtomIJNS4_15SM100_MMA_S8_SSIaaiLi64ELi64ELNS4_4UMMA5MajorE0ELSM_0ELNSL_8SaturateE0EEEEEENS4_6LayoutISC_NS5_IJNSA_ILi0EEESR_SR_EEEEENS5_IJNS4_10UnderscoreESU_SU_EEEEENS4_13SM90_TMA_LOADENS4_14ComposedLayoutINS4_7SwizzleILi3ELi4ELi3EEENS4_18smem_ptr_flag_bitsILi8EEENSQ_INS5_IJNSA_ILi8EEESF_EEENS5_IJSF_SB_EEEEEEEvNS4_8identityESX_S17_vS18_EENS_8epilogue10collective18CollectiveEpilogueINS1A_23Sm100TmaWarpSpecializedILi1ELi1ELi32ELb0ELb0EEEJSG_NS5_IJNSQ_ISE_SB_EES1F_EEEaSH_aSH_NS1A_6fusion15FusionCallbacksIS1E_NS1H_17LinearCombinationIaiaiLNS_15FloatRoundStyleE2EEESG_S1G_JEEENS4_5SM1004TMEM4LOAD26SM100_TMEM_LOAD_16dp32b32xESX_NSY_INSZ_ILi2ELi4ELi3EEES12_NSQ_INS5_IJS13_SE_EEENS5_IJSE_SB_EEEEEEENS4_39AutoVectorizingCopyWithAssumedAlignmentILi128EEENS4_14SM90_TMA_STOREES1V_S1X_S1X_EEEvvEEEEvNT_6ParamsE,"",@"SHT_CUDA_INFO"
	.sectionflags	@""
	.align	4


	//----- nvinfo : EIATTR_CUDA_API_VERSION
	.align		4
        /*0000*/ 	.byte	0x04, 0x37
        /*0002*/ 	.short	(.L_31 - .L_30)
.L_30:
        /*0004*/ 	.word	0x00000082


	//----- nvinfo : EIATTR_KPARAM_INFO
	.align		4
.L_31:
        /*0008*/ 	.byte	0x04, 0x17
        /*000a*/ 	.short	(.L_33 - .L_32)
.L_32:
        /*000c*/ 	.word	0x00000000
        /*0010*/ 	.short	0x0000
        /*0012*/ 	.short	0x0000
        /*0014*/ 	.byte	0x00, 0xf0, 0x01, 0x20


	//----- nvinfo : EIATTR_AT_ENTRY_FRAGMENTS
	.align		4
.L_33:
        /*0018*/ 	.byte	0x04, 0x4f
        /*001a*/ 	.short	(.L_35 - .L_34)


	//   ....[0]....
.L_34:
        /*001c*/ 	.word	0x00000006


	//----- nvinfo : EIATTR_RESERVED_SMEM_USED
	.align		4
.L_35:
        /*0020*/ 	.byte	0x01, 0x41
	.zero		2


	//----- nvinfo : EIATTR_SPARSE_MMA_MASK
	.align		4
        /*0024*/ 	.byte	0x03, 0x50
        /*0026*/ 	.short	0x0000


	//----- nvinfo : EIATTR_TCGEN05_1CTA_USED
	.align		4
        /*0028*/ 	.byte	0x01, 0x51
	.zero		2


	//----- nvinfo : EIATTR_MAXREG_COUNT
	.align		4
        /*002c*/ 	.byte	0x03, 0x1b
        /*002e*/ 	.short	0x00ff


	//----- nvinfo : EIATTR_NUM_BARRIERS
	.align		4
        /*0030*/ 	.byte	0x02, 0x4c
        /*0032*/ 	.byte	0x07
	.zero		1


	//----- nvinfo : EIATTR_EXTERNS
	.align		4
        /*0034*/ 	.byte	0x04, 0x0f
        /*0036*/ 	.short	(.L_37 - .L_36)


	//   ....[0]....
	.align		4
.L_36:
        /*0038*/ 	.word	index@(__assertfail)


	//----- nvinfo : EIATTR_MERCURY_ISA_VERSION
	.align		4
.L_37:
        /*003c*/ 	.byte	0x03, 0x5f
        /*003e*/ 	.short	0x0101


	//----- nvinfo : EIATTR_INT_WARP_WIDE_INSTR_OFFSETS
	.align		4
        /*0040*/ 	.byte	0x04, 0x31
        /*0042*/ 	.short	(.L_39 - .L_38)


	//   ....[0]....
.L_38:
        /*0044*/ 	.word	0x00001eb0


	//   ....[1]....
        /*0048*/ 	.word	0x00003e70


	//   ....[2]....
        /*004c*/ 	.word	0x00003e90


	//   ....[3]....
        /*0050*/ 	.word	0x00003ec0


	//   ....[4]....
        /*0054*/ 	.word	0x000048d0


	//   ....[5]....
        /*0058*/ 	.word	0x000049c0


	//----- nvinfo : EIATTR_COOP_GROUP_MASK_REGIDS
	.align		4
.L_39:
        /*005c*/ 	.byte	0x04, 0x29
        /*005e*/ 	.short	(.L_41 - .L_40)


	//   ....[0]....
.L_40:
        /*0060*/ 	.word	0xffffffff


	//   ....[1]....
        /*0064*/ 	.word	0xffffffff


	//   ....[2]....
        /*0068*/ 	.word	0xffffffff


	//   ....[3]....
        /*006c*/ 	.word	0xffffffff


	//   ....[4]....
        /*0070*/ 	.word	0xffffffff


	//   ....[5]....
        /*0074*/ 	.word	0xffffffff


	//   ....[6]....
        /*0078*/ 	.word	0xffffffff


	//   ....[7]....
        /*007c*/ 	.word	0xffffffff


	//   ....[8]....
        /*0080*/ 	.word	0xffffffff


	//   ....[9]....
        /*0084*/ 	.word	0xffffffff


	//   ....[10]....
        /*0088*/ 	.word	0xffffffff


	//   ....[11]....
        /*008c*/ 	.word	0xffffffff


	//   ....[12]....
        /*0090*/ 	.word	0xffffffff


	//----- nvinfo : EIATTR_COOP_GROUP_INSTR_OFFSETS
	.align		4
.L_41:
        /*0094*/ 	.byte	0x04, 0x28
        /*0096*/ 	.short	(.L_43 - .L_42)


	//   ....[0]....
.L_42:
        /*0098*/ 	.word	0x00000090


	//   ....[1]....
        /*009c*/ 	.word	0x000004d0


	//   ....[2]....
        /*00a0*/ 	.word	0x00000790


	//   ....[3]....
        /*00a4*/ 	.word	0x000008d0


	//   ....[4]....
        /*00a8*/ 	.word	0x000009d0


	//   ....[5]....
        /*00ac*/ 	.word	0x00000b40


	//   ....[6]....
        /*00b0*/ 	.word	0x00000ce0


	//   ....[7]....
        /*00b4*/ 	.word	0x00001d90


	//   ....[8]....
        /*00b8*/ 	.word	0x00003080


	//   ....[9]....
        /*00bc*/ 	.word	0x00003290


	//   ....[10]....
        /*00c0*/ 	.word	0x000032c0


	//   ....[11]....
        /*00c4*/ 	.word	0x00003d50


	//   ....[12]....
        /*00c8*/ 	.word	0x00003f80


	//----- nvinfo : EIATTR_VRC_CTA_INIT_COUNT
	.align		4
.L_43:
        /*00cc*/ 	.byte	0x02, 0x4a
        /*00ce*/ 	.byte	0x80
	.zero		1


	//----- nvinfo : EIATTR_SYSCALL_OFFSETS
	.align		4
        /*00d0*/ 	.byte	0x04, 0x46
        /*00d2*/ 	.short	(.L_45 - .L_44)


	//   ....[0]....
.L_44:
        /*00d4*/ 	.word	0x000053e0


	//   ....[1]....
        /*00d8*/ 	.word	0x00005520


	//   ....[2]....
        /*00dc*/ 	.word	0x00005c80


	//----- nvinfo : EIATTR_MBARRIER_INSTR_OFFSETS
	.align		4
.L_45:
        /*00e0*/ 	.byte	0x04, 0x39
        /*00e2*/ 	.short	(.L_47 - .L_46)


	//   ....[0]....
.L_46:
        /*00e4*/ 	.word	0x000005d0
        /*00e8*/ 	.word	0x000000ff
        /*00ec*/ 	.word	0x00000000
        /*00f0*/ 	.short	0x0100
        /*00f2*/ 	.byte	0x05
	.zero		1


	//   ....[1]....
        /*00f4*/ 	.word	0x000005e0
        /*00f8*/ 	.word	0x000000ff
        /*00fc*/ 	.word	0x00000068
        /*0100*/ 	.short	0x0100
        /*0102*/ 	.byte	0x05
	.zero		1


	//   ....[2]....
        /*0104*/ 	.word	0x000005f0
        /*0108*/ 	.word	0x000000ff
        /*010c*/ 	.word	0x00000008
        /*0110*/ 	.short	0x0100
        /*0112*/ 	.byte	0x05
	.zero		1


	//   ....[3]....
        /*0114*/ 	.word	0x00000600
        /*0118*/ 	.word	0x000000ff
        /*011c*/ 	.word	0x00000070
        /*0120*/ 	.short	0x0100
        /*0122*/ 	.byte	0x05
	.zero		1


	//   ....[4]....
        /*0124*/ 	.word	0x00000610
        /*0128*/ 	.word	0x000000ff
        /*012c*/ 	.word	0x00000010
        /*0130*/ 	.short	0x0100
        /*0132*/ 	.byte	0x05
	.zero		1


	//   ....[5]....
        /*0134*/ 	.word	0x00000620
        /*0138*/ 	.word	0x000000ff
        /*013c*/ 	.word	0x00000078
        /*0140*/ 	.short	0x0100
        /*0142*/ 	.byte	0x05
	.zero		1


	//   ....[6]....
        /*0144*/ 	.word	0x00000630
        /*0148*/ 	.word	0x000000ff
        /*014c*/ 	.word	0x00000018
        /*0150*/ 	.short	0x0100
        /*0152*/ 	.byte	0x05
	.zero		1


	//   ....[7]....
        /*0154*/ 	.word	0x00000640
        /*0158*/ 	.word	0x000000ff
        /*015c*/ 	.word	0x00000080
        /*0160*/ 	.short	0x0100
        /*0162*/ 	.byte	0x05
	.zero		1


	//   ....[8]....
        /*0164*/ 	.word	0x00000650
        /*0168*/ 	.word	0x000000ff
        /*016c*/ 	.word	0x00000020
        /*0170*/ 	.short	0x0100
        /*0172*/ 	.byte	0x05
	.zero		1


	//   ....[9]....
        /*0174*/ 	.word	0x00000660
        /*0178*/ 	.word	0x000000ff
        /*017c*/ 	.word	0x00000088
        /*0180*/ 	.short	0x0100
        /*0182*/ 	.byte	0x05
	.zero		1


	//   ....[10]....
        /*0184*/ 	.word	0x00000670
        /*0188*/ 	.word	0x000000ff
        /*018c*/ 	.word	0x00000028
        /*0190*/ 	.short	0x0100
        /*0192*/ 	.byte	0x05
	.zero		1


	//   ....[11]....
        /*0194*/ 	.word	0x00000680
        /*0198*/ 	.word	0x000000ff
        /*019c*/ 	.word	0x00000090
        /*01a0*/ 	.short	0x0100
        /*01a2*/ 	.byte	0x05
	.zero		1


	//   ....[12]....
        /*01a4*/ 	.word	0x00000690
        /*01a8*/ 	.word	0x000000ff
        /*01ac*/ 	.word	0x00000030
        /*01b0*/ 	.short	0x0100
        /*01b2*/ 	.byte	0x05
	.zero		1


	//   ....[13]....
        /*01b4*/ 	.word	0x000006a0
        /*01b8*/ 	.word	0x000000ff
        /*01bc*/ 	.word	0x00000098
        /*01c0*/ 	.short	0x0100
        /*01c2*/ 	.byte	0x05
	.zero		1


	//   ....[14]....
        /*01c4*/ 	.word	0x000006b0
        /*01c8*/ 	.word	0x000000ff
        /*01cc*/ 	.word	0x00000038
        /*01d0*/ 	.short	0x0100
        /*01d2*/ 	.byte	0x05
	.zero		1


	//   ....[15]....
        /*01d4*/ 	.word	0x000006c0
        /*01d8*/ 	.word	0x000000ff
        /*01dc*/ 	.word	0x000000a0
        /*01e0*/ 	.short	0x0100
        /*01e2*/ 	.byte	0x05
	.zero		1


	//   ....[16]....
        /*01e4*/ 	.word	0x000006d0
        /*01e8*/ 	.word	0x000000ff
        /*01ec*/ 	.word	0x00000040
        /*01f0*/ 	.short	0x0100
        /*01f2*/ 	.byte	0x05
	.zero		1


	//   ....[17]....
        /*01f4*/ 	.word	0x000006e0
        /*01f8*/ 	.word	0x000000ff
        /*01fc*/ 	.word	0x000000a8
        /*0200*/ 	.short	0x0100
        /*0202*/ 	.byte	0x05
	.zero		1


	//   ....[18]....
        /*0204*/ 	.word	0x000006f0
        /*0208*/ 	.word	0x000000ff
        /*020c*/ 	.word	0x00000048
        /*0210*/ 	.short	0x0100
        /*0212*/ 	.byte	0x05
	.zero		1


	//   ....[19]....
        /*0214*/ 	.word	0x00000700
        /*0218*/ 	.word	0x000000ff
        /*021c*/ 	.word	0x000000b0
        /*0220*/ 	.short	0x0100
        /*0222*/ 	.byte	0x05
	.zero		1


	//   ....[20]....
        /*0224*/ 	.word	0x00000710
        /*0228*/ 	.word	0x000000ff
        /*022c*/ 	.word	0x00000050
        /*0230*/ 	.short	0x0100
        /*0232*/ 	.byte	0x05
	.zero		1


	//   ....[21]....
        /*0234*/ 	.word	0x00000720
        /*0238*/ 	.word	0x000000ff
        /*023c*/ 	.word	0x000000b8
        /*0240*/ 	.short	0x0100
        /*0242*/ 	.byte	0x05
	.zero		1


	//   ....[22]....
        /*0244*/ 	.word	0x00000730
        /*0248*/ 	.word	0x000000ff
        /*024c*/ 	.word	0x00000058
        /*0250*/ 	.short	0x0100
        /*0252*/ 	.byte	0x05
	.zero		1


	//   ....[23]....
        /*0254*/ 	.word	0x00000740
        /*0258*/ 	.word	0x000000ff
        /*025c*/ 	.word	0x000000c0
        /*0260*/ 	.short	0x0100
        /*0262*/ 	.byte	0x05
	.zero		1


	//   ....[24]....
        /*0264*/ 	.word	0x00000750
        /*0268*/ 	.word	0x000000ff
        /*026c*/ 	.word	0x00000060
        /*0270*/ 	.short	0x0100
        /*0272*/ 	.byte	0x05
	.zero		1


	//   ....[25]....
        /*0274*/ 	.word	0x00000760
        /*0278*/ 	.word	0x000000ff
        /*027c*/ 	.word	0x000000c8
        /*0280*/ 	.short	0x0100
        /*0282*/ 	.byte	0x05
	.zero		1


	//   ....[26]....
        /*0284*/ 	.word	0x000008a0
        /*0288*/ 	.word	0x000000ff
        /*028c*/ 	.word	0x000000d0
        /*0290*/ 	.short	0x0100
        /*0292*/ 	.byte	0x06
	.zero		1


	//   ....[27]....
        /*0294*/ 	.word	0x000008b0
        /*0298*/ 	.word	0x000000ff
        /*029c*/ 	.word	0x000000d8
        /*02a0*/ 	.short	0x0100
        /*02a2*/ 	.byte	0x06
	.zero		1


	//   ....[28]....
        /*02a4*/ 	.word	0x000009a0
        /*02a8*/ 	.word	0x000000ff
        /*02ac*/ 	.word	0x000000e0
        /*02b0*/ 	.short	0x0100
        /*02b2*/ 	.byte	0x05
	.zero		1


	//   ....[29]....
        /*02b4*/ 	.word	0x000009b0
        /*02b8*/ 	.word	0x000000ff
        /*02bc*/ 	.word	0x000000e8
        /*02c0*/ 	.short	0x0100
        /*02c2*/ 	.byte	0x05
	.zero		1


	//   ....[30]....
        /*02c4*/ 	.word	0x00000af0
        /*02c8*/ 	.word	0x000000ff
        /*02cc*/ 	.word	0x000000f0
        /*02d0*/ 	.short	0x0100
        /*02d2*/ 	.byte	0x05
	.zero		1


	//   ....[31]....
        /*02d4*/ 	.word	0x00000b00
        /*02d8*/ 	.word	0x000000ff
        /*02dc*/ 	.word	0x00000100
        /*02e0*/ 	.short	0x0100
        /*02e2*/ 	.byte	0x05
	.zero		1


	//   ....[32]....
        /*02e4*/ 	.word	0x00000b10
        /*02e8*/ 	.word	0x000000ff
        /*02ec*/ 	.word	0x000000f8
        /*02f0*/ 	.short	0x0100
        /*02f2*/ 	.byte	0x05
	.zero		1


	//   ....[33]....
        /*02f4*/ 	.word	0x00000b20
        /*02f8*/ 	.word	0x000000ff
        /*02fc*/ 	.word	0x00000108
        /*0300*/ 	.short	0x0100
        /*0302*/ 	.byte	0x05
	.zero		1


	//   ....[34]....
        /*0304*/ 	.word	0x00000c50
        /*0308*/ 	.word	0x000000ff
        /*030c*/ 	.word	0x00000110
        /*0310*/ 	.short	0x0100
        /*0312*/ 	.byte	0x06
	.zero		1


	//   ....[35]....
        /*0314*/ 	.word	0x00000c60
        /*0318*/ 	.word	0x000000ff
        /*031c*/ 	.word	0x00000130
        /*0320*/ 	.short	0x0100
        /*0322*/ 	.byte	0x06
	.zero		1


	//   ....[36]....
        /*0324*/ 	.word	0x00000c70
        /*0328*/ 	.word	0x000000ff
        /*032c*/ 	.word	0x00000118
        /*0330*/ 	.short	0x0100
        /*0332*/ 	.byte	0x06
	.zero		1


	//   ....[37]....
        /*0334*/ 	.word	0x00000c80
        /*0338*/ 	.word	0x000000ff
        /*033c*/ 	.word	0x00000138
        /*0340*/ 	.short	0x0100
        /*0342*/ 	.byte	0x06
	.zero		1


	//   ....[38]....
        /*0344*/ 	.word	0x00000c90
        /*0348*/ 	.word	0x000000ff
        /*034c*/ 	.word	0x00000120
        /*0350*/ 	.short	0x0100
        /*0352*/ 	.byte	0x06
	.zero		1


	//   ....[39]....
        /*0354*/ 	.word	0x00000ca0
        /*0358*/ 	.word	0x000000ff
        /*035c*/ 	.word	0x00000140
        /*0360*/ 	.short	0x0100
        /*0362*/ 	.byte	0x06
	.zero		1


	//   ....[40]....
        /*0364*/ 	.word	0x00000cb0
        /*0368*/ 	.word	0x000000ff
        /*036c*/ 	.word	0x00000128
        /*0370*/ 	.short	0x0100
        /*0372*/ 	.byte	0x06
	.zero		1


	//   ....[41]....
        /*0374*/ 	.word	0x00000cc0
        /*0378*/ 	.word	0x000000ff
        /*037c*/ 	.word	0x00000148
        /*0380*/ 	.short	0x0100
        /*0382*/ 	.byte	0x06
	.zero		1


	//   ....[42]....
        /*0384*/ 	.word	0x00000db0
        /*0388*/ 	.word	0x000000ff
        /*038c*/ 	.word	0x00000150
        /*0390*/ 	.short	0x0100
        /*0392*/ 	.byte	0x05
	.zero		1


	//   ....[43]....
        /*0394*/ 	.word	0x00000dc0
        /*0398*/ 	.word	0x000000ff
        /*039c*/ 	.word	0x00000160
        /*03a0*/ 	.short	0x0100
        /*03a2*/ 	.byte	0x05
	.zero		1


	//   ....[44]....
        /*03a4*/ 	.word	0x00000dd0
        /*03a8*/ 	.word	0x000000ff
        /*03ac*/ 	.word	0x00000158
        /*03b0*/ 	.short	0x0100
        /*03b2*/ 	.byte	0x05
	.zero		1


	//   ....[45]....
        /*03b4*/ 	.word	0x00000de0
        /*03b8*/ 	.word	0x000000ff
        /*03bc*/ 	.word	0x00000168
        /*03c0*/ 	.short	0x0100
        /*03c2*/ 	.byte	0x05
	.zero		1


	//   ....[46]....
        /*03c4*/ 	.word	0x000016b0
        /*03c8*/ 	.word	0x00000003
        /*03cc*/ 	.word	0x00000160
        /*03d0*/ 	.short	0x010a
        /*03d2*/ 	.byte	0xff
	.zero		1


	//   ....[47]....
        /*03d4*/ 	.word	0x000016e0
        /*03d8*/ 	.word	0x00000003
        /*03dc*/ 	.word	0x00000150
        /*03e0*/ 	.short	0x0101
        /*03e2*/ 	.byte	0xff
	.zero		1


	//   ....[48]....
        /*03e4*/ 	.word	0x000017b0
        /*03e8*/ 	.word	0x000000ff
        /*03ec*/ 	.word	0x00000068
        /*03f0*/ 	.short	0x010a
        /*03f2*/ 	.byte	0x08
	.zero		1


	//   ....[49]....
        /*03f4*/ 	.word	0x00001850
        /*03f8*/ 	.word	0x000000ff
        /*03fc*/ 	.word	0x00000068
        /*0400*/ 	.short	0x010a
        /*0402*/ 	.byte	0x21
	.zero		1


	//   ....[50]....
        /*0404*/ 	.word	0x000019b0
        /*0408*/ 	.word	0x000000ff
        /*040c*/ 	.word	0x00000068
        /*0410*/ 	.short	0x010a
        /*0412*/ 	.byte	0x08
	.zero		1


	//   ....[51]....
        /*0414*/ 	.word	0x00001aa0
        /*0418*/ 	.word	0x000000ff
        /*041c*/ 	.word	0x000000e8
        /*0420*/ 	.short	0x0101
        /*0422*/ 	.byte	0x04
	.zero		1


	//   ....[52]....
        /*0424*/ 	.word	0x00001ac0
        /*0428*/ 	.word	0x000000ff
        /*042c*/ 	.word	0x00000068
        /*0430*/ 	.short	0x010a
        /*0432*/ 	.byte	0x08
	.zero		1


	//   ....[53]....
        /*0434*/ 	.word	0x00001b40
        /*0438*/ 	.word	0x000000ff
        /*043c*/ 	.word	0x00000068
        /*0440*/ 	.short	0x010a
        /*0442*/ 	.byte	0x11
	.zero		1


	//   ....[54]....
        /*0444*/ 	.word	0x00001ca0
        /*0448*/ 	.word	0x000000ff
        /*044c*/ 	.word	0x00000068
        /*0450*/ 	.short	0x010a
        /*0452*/ 	.byte	0x08
	.zero		1


	//   ....[55]....
        /*0454*/ 	.word	0x00001dc0
        /*0458*/ 	.word	0x00000002
        /*045c*/ 	.word	0x000000f0
        /*0460*/ 	.short	0x010a
        /*0462*/ 	.byte	0xff
	.zero		1


	//   ....[56]....
        /*0464*/ 	.word	0x00001e80
        /*0468*/ 	.word	0x00000002
        /*046c*/ 	.word	0x00000000
        /*0470*/ 	.short	0x0101
        /*0472*/ 	.byte	0xff
	.zero		1


	//   ....[57]....
        /*0474*/ 	.word	0x000023e0
        /*0478*/ 	.word	0x000000ff
        /*047c*/ 	.word	0x00000000
        /*0480*/ 	.short	0x010a
        /*0482*/ 	.byte	0x05
	.zero		1


	//   ....[58]....
        /*0484*/ 	.word	0x00002470
        /*0488*/ 	.word	0x000000ff
        /*048c*/ 	.word	0x00000000
        /*0490*/ 	.short	0x010a
        /*0492*/ 	.byte	0x05
	.zero		1


	//   ....[59]....
        /*0494*/ 	.word	0x00002500
        /*0498*/ 	.word	0x000000ff
        /*049c*/ 	.word	0x00000000
        /*04a0*/ 	.short	0x010a
        /*04a2*/ 	.byte	0x05
	.zero		1


	//   ....[60]....
        /*04a4*/ 	.word	0x00002590
        /*04a8*/ 	.word	0x000000ff
        /*04ac*/ 	.word	0x00000000
        /*04b0*/ 	.short	0x010a
        /*04b2*/ 	.byte	0x05
	.zero		1


	//   ....[61]....
        /*04b4*/ 	.word	0x00002620
        /*04b8*/ 	.word	0x000000ff
        /*04bc*/ 	.word	0x00000000
        /*04c0*/ 	.short	0x010a
        /*04c2*/ 	.byte	0x05
	.zero		1


	//   ....[62]....
        /*04c4*/ 	.word	0x000026b0
        /*04c8*/ 	.word	0x000000ff
        /*04cc*/ 	.word	0x00000000
        /*04d0*/ 	.short	0x010a
        /*04d2*/ 	.byte	0x05
	.zero		1


	//   ....[63]....
        /*04d4*/ 	.word	0x00002740
        /*04d8*/ 	.word	0x000000ff
        /*04dc*/ 	.word	0x00000000
        /*04e0*/ 	.short	0x010a
        /*04e2*/ 	.byte	0x05
	.zero		1


	//   ....[64]....
        /*04e4*/ 	.word	0x000027d0
        /*04e8*/ 	.word	0x000000ff
        /*04ec*/ 	.word	0x00000000
        /*04f0*/ 	.short	0x010a
        /*04f2*/ 	.byte	0x05
	.zero		1


	//   ....[65]....
        /*04f4*/ 	.word	0x00002860
        /*04f8*/ 	.word	0x000000ff
        /*04fc*/ 	.word	0x00000000
        /*0500*/ 	.short	0x010a
        /*0502*/ 	.byte	0x05
	.zero		1


	//   ....[66]....
        /*0504*/ 	.word	0x000028f0
        /*0508*/ 	.word	0x000000ff
        /*050c*/ 	.word	0x00000000
        /*0510*/ 	.short	0x010a
        /*0512*/ 	.byte	0x05
	.zero		1


	//   ....[67]....
        /*0514*/ 	.word	0x00002980
        /*0518*/ 	.word	0x000000ff
        /*051c*/ 	.word	0x00000000
        /*0520*/ 	.short	0x010a
        /*0522*/ 	.byte	0x05
	.zero		1


	//   ....[68]....
        /*0524*/ 	.word	0x00002a10
        /*0528*/ 	.word	0x000000ff
        /*052c*/ 	.word	0x00000000
        /*0530*/ 	.short	0x010a
        /*0532*/ 	.byte	0x05
	.zero		1


	//   ....[69]....
        /*0534*/ 	.word	0x00002ab0
        /*0538*/ 	.word	0x00000000
        /*053c*/ 	.word	0x00000000
        /*0540*/ 	.short	0x010a
        /*0542*/ 	.byte	0xff
	.zero		1


	//   ....[70]....
        /*0544*/ 	.word	0x00002bd0
        /*0548*/ 	.word	0x00000000
        /*054c*/ 	.word	0x00000150
        /*0550*/ 	.short	0x010a
        /*0552*/ 	.byte	0xff
	.zero		1


	//   ....[71]....
        /*0554*/ 	.word	0x00002c30
        /*0558*/ 	.word	0x00000004
        /*055c*/ 	.word	0x00000000
        /*0560*/ 	.short	0x0101
        /*0562*/ 	.byte	0xff
	.zero		1


	//   ....[72]....
        /*0564*/ 	.word	0x00002c50
        /*0568*/ 	.word	0x000000ff
        /*056c*/ 	.word	0x00000100
        /*0570*/ 	.short	0x010a
        /*0572*/ 	.byte	0x05
	.zero		1


	//   ....[73]....
        /*0574*/ 	.word	0x00002d70
        /*0578*/ 	.word	0x00000000
        /*057c*/ 	.word	0x000000f0
        /*0580*/ 	.short	0x010a
        /*0582*/ 	.byte	0xff
	.zero		1


	//   ....[74]....
        /*0584*/ 	.word	0x00002e80
        /*0588*/ 	.word	0x00000000
        /*058c*/ 	.word	0x00000000
        /*0590*/ 	.short	0x0101
        /*0592*/ 	.byte	0xff
	.zero		1


	//   ....[75]....
        /*0594*/ 	.word	0x00002f10
        /*0598*/ 	.word	0x000000ff
        /*059c*/ 	.word	0x00000100
        /*05a0*/ 	.short	0x0106
        /*05a2*/ 	.byte	0x05
	.zero		1


	//   ....[76]....
        /*05a4*/ 	.word	0x00002f30
        /*05a8*/ 	.word	0x000000ff
        /*05ac*/ 	.word	0x00000100
        /*05b0*/ 	.short	0x010a
        /*05b2*/ 	.byte	0x05
	.zero		1


	//   ....[77]....
        /*05b4*/ 	.word	0x00002fc0
        /*05b8*/ 	.word	0x000000ff
        /*05bc*/ 	.word	0x00000100
        /*05c0*/ 	.short	0x0106
        /*05c2*/ 	.byte	0x04
	.zero		1


	//   ....[78]....
        /*05c4*/ 	.word	0x00003000
        /*05c8*/ 	.word	0x00000000
        /*05cc*/ 	.word	0x00000100
        /*05d0*/ 	.short	0x010a
        /*05d2*/ 	.byte	0xff
	.zero		1


	//   ....[79]....
        /*05d4*/ 	.word	0x00003540
        /*05d8*/ 	.word	0x00000000
        /*05dc*/ 	.word	0x000000f0
        /*05e0*/ 	.short	0x010a
        /*05e2*/ 	.byte	0xff
	.zero		1


	//   ....[80]....
        /*05e4*/ 	.word	0x00003640
        /*05e8*/ 	.word	0x00000003
        /*05ec*/ 	.word	0x00000000
        /*05f0*/ 	.short	0x0101
        /*05f2*/ 	.byte	0xff
	.zero		1


	//   ....[81]....
        /*05f4*/ 	.word	0x00003650
        /*05f8*/ 	.word	0x000000ff
        /*05fc*/ 	.word	0x00000000
        /*0600*/ 	.short	0x010a
        /*0602*/ 	.byte	0x06
	.zero		1


	//   ....[82]....
        /*0604*/ 	.word	0x000036d0
        /*0608*/ 	.word	0x000000ff
        /*060c*/ 	.word	0x00000130
        /*0610*/ 	.short	0x010a
        /*0612*/ 	.byte	0x07
	.zero		1


	//   ....[83]....
        /*0614*/ 	.word	0x000037b0
        /*0618*/ 	.word	0x000000ff
        /*061c*/ 	.word	0x00000000
        /*0620*/ 	.short	0x010a
        /*0622*/ 	.byte	0x06
	.zero		1


	//   ....[84]....
        /*0624*/ 	.word	0x000038e0
        /*0628*/ 	.word	0x000000ff
        /*062c*/ 	.word	0x00000000
        /*0630*/ 	.short	0x010a
        /*0632*/ 	.byte	0x1a
	.zero		1


	//   ....[85]....
        /*0634*/ 	.word	0x00003b80
        /*0638*/ 	.word	0x000000ff
        /*063c*/ 	.word	0x00000000
        /*0640*/ 	.short	0x010a
        /*0642*/ 	.byte	0x06
	.zero		1


	//   ....[86]....
        /*0644*/ 	.word	0x00003c10
        /*0648*/ 	.word	0x000000ff
        /*064c*/ 	.word	0x00000000
        /*0650*/ 	.short	0x010a
        /*0652*/ 	.byte	0x06
	.zero		1


	//   ....[87]....
        /*0654*/ 	.word	0x00003ca0
        /*0658*/ 	.word	0x000000ff
        /*065c*/ 	.word	0x00000000
        /*0660*/ 	.short	0x010a
        /*0662*/ 	.byte	0x06
	.zero		1


	//   ....[88]....
        /*0664*/ 	.word	0x00003d30
        /*0668*/ 	.word	0x000000ff
        /*066c*/ 	.word	0x00000000
        /*0670*/ 	.short	0x010a
        /*0672*/ 	.byte	0x07
	.zero		1


	//   ....[89]....
        /*0674*/ 	.word	0x00004170
        /*0678*/ 	.word	0x00000000
        /*067c*/ 	.word	0x000000f0
        /*0680*/ 	.short	0x010a
        /*0682*/ 	.byte	0xff
	.zero		1


	//   ....[90]....
        /*0684*/ 	.word	0x00004260
        /*0688*/ 	.word	0x00000000
        /*068c*/ 	.word	0x00000000
        /*0690*/ 	.short	0x0101
        /*0692*/ 	.byte	0xff
	.zero		1


	//   ....[91]....
        /*0694*/ 	.word	0x00004580
        /*0698*/ 	.word	0x000000ff
        /*069c*/ 	.word	0x000000e8
        /*06a0*/ 	.short	0x010a
        /*06a2*/ 	.byte	0x06
	.zero		1


	//   ....[92]....
        /*06a4*/ 	.word	0x00004700
        /*06a8*/ 	.word	0x000000ff
        /*06ac*/ 	.word	0x000000d8
        /*06b0*/ 	.short	0x010a
        /*06b2*/ 	.byte	0x06
	.zero		1


	//   ....[93]....
        /*06b4*/ 	.word	0x00004a30
        /*06b8*/ 	.word	0x000000ff
        /*06bc*/ 	.word	0x000000d0
        /*06c0*/ 	.short	0x010b
        /*06c2*/ 	.byte	0x06
	.zero		1


	//   ....[94]....
        /*06c4*/ 	.word	0x00004a50
        /*06c8*/ 	.word	0x000000ff
        /*06cc*/ 	.word	0x00000000
        /*06d0*/ 	.short	0x0101
        /*06d2*/ 	.byte	0x25
	.zero		1


	//   ....[95]....
        /*06d4*/ 	.word	0x00004a90
        /*06d8*/ 	.word	0x00000000
        /*06dc*/ 	.word	0x000000d8
        /*06e0*/ 	.short	0x010a
        /*06e2*/ 	.byte	0xff
	.zero		1


	//   ....[96]....
        /*06e4*/ 	.word	0x00004df0
        /*06e8*/ 	.word	0x00000000
        /*06ec*/ 	.word	0x000000f0
        /*06f0*/ 	.short	0x010a
        /*06f2*/ 	.byte	0xff
	.zero		1


	//   ....[97]....
        /*06f4*/ 	.word	0x00004f00
        /*06f8*/ 	.word	0x00000000
        /*06fc*/ 	.word	0x00000000
        /*0700*/ 	.short	0x0101
        /*0702*/ 	.byte	0xff
	.zero		1


	//   ....[98]....
        /*0704*/ 	.word	0x000058b0
        /*0708*/ 	.word	0x000000ff
        /*070c*/ 	.word	0x000000d0
        /*0710*/ 	.short	0x010a
        /*0712*/ 	.byte	0x2b
	.zero		1


	//   ....[99]....
        /*0714*/ 	.word	0x000058d0
        /*0718*/ 	.word	0x0000005c
        /*071c*/ 	.word	0x00000110
        /*0720*/ 	.short	0x010a
        /*0722*/ 	.byte	0xff
	.zero		1


	//   ....[100]....
        /*0724*/ 	.word	0x00005a20
        /*0728*/ 	.word	0x000000ff
        /*072c*/ 	.word	0x000000d0
        /*0730*/ 	.short	0x010a
        /*0732*/ 	.byte	0x2b
	.zero		1


	//   ....[101]....
        /*0734*/ 	.word	0x00005b00
        /*0738*/ 	.word	0x000000ff
        /*073c*/ 	.word	0x00000000
        /*0740*/ 	.short	0x0101
        /*0742*/ 	.byte	0x04
	.zero		1


	//   ....[102]....
        /*0744*/ 	.word	0x00005b60
        /*0748*/ 	.word	0x0000005c
        /*074c*/ 	.word	0x00000110
        /*0750*/ 	.short	0x010a
        /*0752*/ 	.byte	0xff
	.zero		1


	//   ....[103]....
        /*0754*/ 	.word	0x00005ec0
        /*0758*/ 	.word	0x000000ff
        /*075c*/ 	.word	0x00000000
        /*0760*/ 	.short	0x0101
        /*0762*/ 	.byte	0x05
	.zero		1


	//   ....[104]....
        /*0764*/ 	.word	0x00006830
        /*0768*/ 	.word	0x00000003
        /*076c*/ 	.word	0x00000160
        /*0770*/ 	.short	0x010a
        /*0772*/ 	.byte	0xff
	.zero		1


	//   ....[105]....
        /*0774*/ 	.word	0x00006890
        /*0778*/ 	.word	0x00000002
        /*077c*/ 	.word	0x00000068
        /*0780*/ 	.short	0x010a
        /*0782*/ 	.byte	0xff
	.zero		1


	//   ....[106]....
        /*0784*/ 	.word	0x000068f0
        /*0788*/ 	.word	0x00000002
        /*078c*/ 	.word	0x00000068
        /*0790*/ 	.short	0x010a
        /*0792*/ 	.byte	0xff
	.zero		1


	//   ....[107]....
        /*0794*/ 	.word	0x00006940
        /*0798*/ 	.word	0x00000002
        /*079c*/ 	.word	0x000000f0
        /*07a0*/ 	.short	0x010a
        /*07a2*/ 	.byte	0xff
	.zero		1


	//   ....[108]....
        /*07a4*/ 	.word	0x000069a0
        /*07a8*/ 	.word	0x00000000
        /*07ac*/ 	.word	0x00000000
        /*07b0*/ 	.short	0x010a
        /*07b2*/ 	.byte	0xff
	.zero		1


	//   ....[109]....
        /*07b4*/ 	.word	0x00006a00
        /*07b8*/ 	.word	0x00000000
        /*07bc*/ 	.word	0x00000000
        /*07c0*/ 	.short	0x010a
        /*07c2*/ 	.byte	0xff
	.zero		1


	//   ....[110]....
        /*07c4*/ 	.word	0x00006a60
        /*07c8*/ 	.word	0x00000000
        /*07cc*/ 	.word	0x00000000
        /*07d0*/ 	.short	0x010a
        /*07d2*/ 	.byte	0xff
	.zero		1


	//   ....[111]....
        /*07d4*/ 	.word	0x00006ac0
        /*07d8*/ 	.word	0x00000000
        /*07dc*/ 	.word	0x00000000
        /*07e0*/ 	.short	0x010a
        /*07e2*/ 	.byte	0xff
	.zero		1


	//   ....[112]....
        /*07e4*/ 	.word	0x00006b20
        /*07e8*/ 	.word	0x00000000
        /*07ec*/ 	.word	0x00000000
        /*07f0*/ 	.short	0x010a
        /*07f2*/ 	.byte	0xff
	.zero		1


	//   ....[113]....
        /*07f4*/ 	.word	0x00006b80
        /*07f8*/ 	.word	0x00000000
        /*07fc*/ 	.word	0x00000000
        /*0800*/ 	.short	0x010a
        /*0802*/ 	.byte	0xff
	.zero		1


	//   ....[114]....
        /*0804*/ 	.word	0x00006be0
        /*0808*/ 	.word	0x00000000
        /*080c*/ 	.word	0x00000000
        /*0810*/ 	.short	0x010a
        /*0812*/ 	.byte	0xff
	.zero		1


	//   ....[115]....
        /*0814*/ 	.word	0x00006c40
        /*0818*/ 	.word	0x00000000
        /*081c*/ 	.word	0x00000000
        /*0820*/ 	.short	0x010a
        /*0822*/ 	.byte	0xff
	.zero		1


	//   ....[116]....
        /*0824*/ 	.word	0x00006ca0
        /*0828*/ 	.word	0x00000000
        /*082c*/ 	.word	0x00000000
        /*0830*/ 	.short	0x010a
        /*0832*/ 	.byte	0xff
	.zero		1


	//   ....[117]....
        /*0834*/ 	.word	0x00006d00
        /*0838*/ 	.word	0x00000000
        /*083c*/ 	.word	0x00000000
        /*0840*/ 	.short	0x010a
        /*0842*/ 	.byte	0xff
	.zero		1


	//   ....[118]....
        /*0844*/ 	.word	0x00006d60
        /*0848*/ 	.word	0x00000000
        /*084c*/ 	.word	0x00000000
        /*0850*/ 	.short	0x010a
        /*0852*/ 	.byte	0xff
	.zero		1


	//   ....[119]....
        /*0854*/ 	.word	0x00006dc0
        /*0858*/ 	.word	0x00000000
        /*085c*/ 	.word	0x00000000
        /*0860*/ 	.short	0x010a
        /*0862*/ 	.byte	0xff
	.zero		1


	//   ....[120]....
        /*0864*/ 	.word	0x00006e10
        /*0868*/ 	.word	0x00000000
        /*086c*/ 	.word	0x00000150
        /*0870*/ 	.short	0x010a
        /*0872*/ 	.byte	0xff
	.zero		1


	//   ....[121]....
        /*0874*/ 	.word	0x00006e70
        /*0878*/ 	.word	0x00000000
        /*087c*/ 	.word	0x00000100
        /*0880*/ 	.short	0x010a
        /*0882*/ 	.byte	0xff
	.zero		1


	//   ....[122]....
        /*0884*/ 	.word	0x00006ec0
        /*0888*/ 	.word	0x00000000
        /*088c*/ 	.word	0x000000f0
        /*0890*/ 	.short	0x010a
        /*0892*/ 	.byte	0xff
	.zero		1


	//   ....[123]....
        /*0894*/ 	.word	0x00006f20
        /*0898*/ 	.word	0x00000000
        /*089c*/ 	.word	0x00000100
        /*08a0*/ 	.short	0x010a
        /*08a2*/ 	.byte	0xff
	.zero		1


	//   ....[124]....
        /*08a4*/ 	.word	0x00006f70
        /*08a8*/ 	.word	0x00000000
        /*08ac*/ 	.word	0x000000f0
        /*08b0*/ 	.short	0x010a
        /*08b2*/ 	.byte	0xff
	.zero		1


	//   ....[125]....
        /*08b4*/ 	.word	0x00006fd0
        /*08b8*/ 	.word	0x00000003
        /*08bc*/ 	.word	0x00000130
        /*08c0*/ 	.short	0x010a
        /*08c2*/ 	.byte	0xff
	.zero		1


	//   ....[126]....
        /*08c4*/ 	.word	0x00007030
        /*08c8*/ 	.word	0x00000000
        /*08cc*/ 	.word	0x00000000
        /*08d0*/ 	.short	0x010a
        /*08d2*/ 	.byte	0xff
	.zero		1


	//   ....[127]....
        /*08d4*/ 	.word	0x00007090
        /*08d8*/ 	.word	0x00000000
        /*08dc*/ 	.word	0x00000000
        /*08e0*/ 	.short	0x010a
        /*08e2*/ 	.byte	0xff
	.zero		1


	//   ....[128]....
        /*08e4*/ 	.word	0x000070f0
        /*08e8*/ 	.word	0x00000000
        /*08ec*/ 	.word	0x00000000
        /*08f0*/ 	.short	0x010a
        /*08f2*/ 	.byte	0xff
	.zero		1


	//   ....[129]....
        /*08f4*/ 	.word	0x00007150
        /*08f8*/ 	.word	0x00000000
        /*08fc*/ 	.word	0x00000000
        /*0900*/ 	.short	0x010a
        /*0902*/ 	.byte	0xff
	.zero		1


	//   ....[130]....
        /*0904*/ 	.word	0x000071b0
        /*0908*/ 	.word	0x00000000
        /*090c*/ 	.word	0x00000000
        /*0910*/ 	.short	0x010a
        /*0912*/ 	.byte	0xff
	.zero		1


	//   ....[131]....
        /*0914*/ 	.word	0x00007200
        /*0918*/ 	.word	0x00000000
        /*091c*/ 	.word	0x000000f0
        /*0920*/ 	.short	0x010a
        /*0922*/ 	.byte	0xff
	.zero		1


	//   ....[132]....
        /*0924*/ 	.word	0x00007260
        /*0928*/ 	.word	0x00000000
        /*092c*/ 	.word	0x000000e8
        /*0930*/ 	.short	0x010a
        /*0932*/ 	.byte	0xff
	.zero		1


	//   ....[133]....
        /*0934*/ 	.word	0x000072c0
        /*0938*/ 	.word	0x00000003
        /*093c*/ 	.word	0x000000d8
        /*0940*/ 	.short	0x010a
        /*0942*/ 	.byte	0xff
	.zero		1


	//   ....[134]....
        /*0944*/ 	.word	0x00007310
        /*0948*/ 	.word	0x00000000
        /*094c*/ 	.word	0x000000f0
        /*0950*/ 	.short	0x010a
        /*0952*/ 	.byte	0xff
	.zero		1


	//   ....[135]....
        /*0954*/ 	.word	0x00007370
        /*0958*/ 	.word	0x00000000
        /*095c*/ 	.word	0x000000d0
        /*0960*/ 	.short	0x010a
        /*0962*/ 	.byte	0xff
	.zero		1


	//   ....[136]....
        /*0964*/ 	.word	0x000073c0
        /*0968*/ 	.word	0x0000005c
        /*096c*/ 	.word	0x00000110
        /*0970*/ 	.short	0x010a
        /*0972*/ 	.byte	0xff
	.zero		1


	//----- nvinfo : EIATTR_NUM_MBARRIERS
	.align		4
.L_47:
        /*0974*/ 	.byte	0x03, 0x38
        /*0976*/ 	.short	0x002e


	//----- nvinfo : EIATTR_EXIT_INSTR_OFFSETS
	.align		4
        /*0978*/ 	.byte	0x04, 0x1c
        /*097a*/ 	.short	(.L_49 - .L_48)


	//   ....[0]....
.L_48:
        /*097c*/ 	.word	0x00002ae0


	//   ....[1]....
        /*0980*/ 	.word	0x00002fd0


	//   ....[2]....
        /*0984*/ 	.word	0x00003030


	//   ....[3]....
        /*0988*/ 	.word	0x00003f90


	//   ....[4]....
        /*098c*/ 	.word	0x00004ac0


	//   ....[5]....
        /*0990*/ 	.word	0x00004b00


	//   ....[6]....
        /*0994*/ 	.word	0x00006820


	//----- nvinfo : EIATTR_MAX_THREADS
	.align		4
.L_49:
        /*0998*/ 	.byte	0x04, 0x05
        /*099a*/ 	.short	(.L_51 - .L_50)
.L_50:
        /*099c*/ 	.word	0x00000100
        /*09a0*/ 	.word	0x00000001
        /*09a4*/ 	.word	0x00000001


	//----- nvinfo : EIATTR_CRS_STACK_SIZE
	.align		4
.L_51:
        /*09a8*/ 	.byte	0x04, 0x1e
        /*09aa*/ 	.short	(.L_53 - .L_52)
.L_52:
        /*09ac*/ 	.word	0x00000000


	//----- nvinfo : EIATTR_CBANK_PARAM_SIZE
	.align		4
.L_53:
        /*09b0*/ 	.byte	0x03, 0x19
        /*09b2*/ 	.short	0x0800


	//----- nvinfo : EIATTR_PARAM_CBANK
	.align		4
        /*09b4*/ 	.byte	0x04, 0x0a
        /*09b6*/ 	.short	(.L_55 - .L_54)
	.align		4
.L_54:
        /*09b8*/ 	.word	index@(.nv.constant0._ZN7cutlass13device_kernelINS_4gemm6kernel13GemmUniversalIN4cute5tupleIJiiiiEEENS1_10collective13CollectiveMmaINS1_35MainloopSm100TmaUmmaWarpSpecializedILi13ELi2ELi4ENS5_IJNS4_1CILi1EEESB_SB_EEEEENS5_IJNSA_ILi64EEESE_NSA_ILi128EEEEEEaNS5_IJlSB_lEEEaSH_NS4_8TiledMMAINS4_8MMA_AtomIJNS4_15SM100_MMA_S8_SSIaaiLi64ELi64ELNS4_4UMMA5MajorE0ELSM_0ELNSL_8SaturateE0EEEEEENS4_6LayoutISC_NS5_IJNSA_ILi0EEESR_SR_EEEEENS5_IJNS4_10UnderscoreESU_SU_EEEEENS4_13SM90_TMA_LOADENS4_14ComposedLayoutINS4_7SwizzleILi3ELi4ELi3EEENS4_18smem_ptr_flag_bitsILi8EEENSQ_INS5_IJNSA_ILi8EEESF_EEENS5_IJSF_SB_EEEEEEEvNS4_8identityESX_S17_vS18_EENS_8epilogue10collective18CollectiveEpilogueINS1A_23Sm100TmaWarpSpecializedILi1ELi1ELi32ELb0ELb0EEEJSG_NS5_IJNSQ_ISE_SB_EES1F_EEEaSH_aSH_NS1A_6fusion15FusionCallbacksIS1E_NS1H_17LinearCombinationIaiaiLNS_15FloatRoundStyleE2EEESG_S1G_JEEENS4_5SM1004TMEM4LOAD26SM100_TMEM_LOAD_16dp32b32xESX_NSY_INSZ_ILi2ELi4ELi3EEES12_NSQ_INS5_IJS13_SE_EEENS5_IJSE_SB_EEEEEEENS4_39AutoVectorizingCopyWithAssumedAlignmentILi128EEENS4_14SM90_TMA_STOREES1V_S1X_S1X_EEEvvEEEEvNT_6ParamsE)
        /*09bc*/ 	.short	0x0380
        /*09be*/ 	.short	0x0800


	//----- nvinfo : EIATTR_SW_WAR
	.align		4
.L_55:
        /*09c0*/ 	.byte	0x04, 0x36
        /*09c2*/ 	.short	(.L_57 - .L_56)
.L_56:
        /*09c4*/ 	.word	0x00000008
.L_57:


//--------------------- .nv.callgraph             --------------------------
	.section	.nv.callgraph,"",@"SHT_CUDA_CALLGRAPH"
	.align	4
	.sectionentsize	8
	.align		4
        /*0000*/ 	.word	0x00000000
	.align		4
        /*0004*/ 	.word	0xffffffff
	.align		4
        /*0008*/ 	.word	index@(_ZN7cutlass13device_kernelINS_4gemm6kernel13GemmUniversalIN4cute5tupleIJiiiiEEENS1_10collective13CollectiveMmaINS1_35MainloopSm100TmaUmmaWarpSpecializedILi13ELi2ELi4ENS5_IJNS4_1CILi1EEESB_SB_EEEEENS5_IJNSA_ILi64EEESE_NSA_ILi128EEEEEEaNS5_IJlSB_lEEEaSH_NS4_8TiledMMAINS4_8MMA_AtomIJNS4_15SM100_MMA_S8_SSIaaiLi64ELi64ELNS4_4UMMA5MajorE0ELSM_0ELNSL_8SaturateE0EEEEEENS4_6LayoutISC_NS5_IJNSA_ILi0EEESR_SR_EEEEENS5_IJNS4_10UnderscoreESU_SU_EEEEENS4_13SM90_TMA_LOADENS4_14ComposedLayoutINS4_7SwizzleILi3ELi4ELi3EEENS4_18smem_ptr_flag_bitsILi8EEENSQ_INS5_IJNSA_ILi8EEESF_EEENS5_IJSF_SB_EEEEEEEvNS4_8identityESX_S17_vS18_EENS_8epilogue10collective18CollectiveEpilogueINS1A_23Sm100TmaWarpSpecializedILi1ELi1ELi32ELb0ELb0EEEJSG_NS5_IJNSQ_ISE_SB_EES1F_EEEaSH_aSH_NS1A_6fusion15FusionCallbacksIS1E_NS1H_17LinearCombinationIaiaiLNS_15FloatRoundStyleE2EEESG_S1G_JEEENS4_5SM1004TMEM4LOAD26SM100_TMEM_LOAD_16dp32b32xESX_NSY_INSZ_ILi2ELi4ELi3EEES12_NSQ_INS5_IJS13_SE_EEENS5_IJSE_SB_EEEEEEENS4_39AutoVectorizingCopyWithAssumedAlignmentILi128EEENS4_14SM90_TMA_STOREES1V_S1X_S1X_EEEvvEEEEvNT_6ParamsE)
	.align		4
        /*000c*/ 	.word	index@(__assertfail)
	.align		4
        /*0010*/ 	.word	0x00000000
	.align		4
        /*0014*/ 	.word	0xfffffffe
	.align		4
        /*0018*/ 	.word	0x00000000
	.align		4
        /*001c*/ 	.word	0xfffffffd
	.align		4
        /*0020*/ 	.word	0x00000000
	.align		4
        /*0024*/ 	.word	0xfffffffc


//--------------------- .nv.constant4             --------------------------
	.section	.nv.constant4,"a",@progbits
	.align	8
	.align		8
.nv.constant4:
        /*0000*/ 	.dword	__assertfail
	.align		8
        /*0008*/ 	.dword	__unnamed_1
	.align		8
        /*0010*/ 	.dword	__unnamed_2
	.align		8
        /*0018*/ 	.dword	_ZN40_INTERNAL_0677f8b4_4_k_cu_06decf83_407224cuda3std3__45__cpo5beginE
	.align		8
        /*0020*/ 	.dword	_ZN40_INTERNAL_0677f8b4_4_k_cu_06decf83_407224cuda3std3__45__cpo3endE
	.align		8
        /*0028*/ 	.dword	_ZN40_INTERNAL_0677f8b4_4_k_cu_06decf83_407224cuda3std3__45__cpo6cbeginE
	.align		8
        /*0030*/ 	.dword	_ZN40_INTERNAL_0677f8b4_4_k_cu_06decf83_407224cuda3std3__45__cpo4cendE
	.align		8
        /*0038*/ 	.dword	_ZN40_INTERNAL_0677f8b4_4_k_cu_06decf83_407224cuda3std3__442_GLOBAL__N__0677f8b4_4_k_cu_06decf83_407226ignoreE
	.align		8
        /*0040*/ 	.dword	_ZN40_INTERNAL_0677f8b4_4_k_cu_06decf83_407224cuda3std3__419piecewise_constructE
	.align		8
        /*0048*/ 	.dword	_ZN40_INTERNAL_0677f8b4_4_k_cu_06decf83_407224cuda3std3__48in_placeE
	.align		8
        /*0050*/ 	.dword	_ZN40_INTERNAL_0677f8b4_4_k_cu_06decf83_407224cuda3std6ranges3__45__cpo4swapE
	.align		8
        /*0058*/ 	.dword	_ZN40_INTERNAL_0677f8b4_4_k_cu_06decf83_407224cuda3std6ranges3__45__cpo9iter_moveE
	.align		8
        /*0060*/ 	.dword	_ZN40_INTERNAL_0677f8b4_4_k_cu_06decf83_407224cute7productE
	.align		8
        /*0068*/ 	.dword	_ZN40_INTERNAL_0677f8b4_4_k_cu_06decf83_407224cute1_E
	.align		8
        /*0070*/ 	.dword	$str$25
	.align		8
        /*0078*/ 	.dword	$str$26
	.align		8
        /*0080*/ 	.dword	$str$27
	.align		8
        /*0088*/ 	.dword	$str$28


//--------------------- .text._ZN7cutlass13device_kernelINS_4gemm6kernel13GemmUniversalIN4cute5tupleIJiiiiEEENS1_10collective13CollectiveMmaINS1_35MainloopSm100TmaUmmaWarpSpecializedILi13ELi2ELi4ENS5_IJNS4_1CILi1EEESB_SB_EEEEENS5_IJNSA_ILi64EEESE_NSA_ILi128EEEEEEaNS5_IJlSB_lEEEaSH_NS4_8TiledMMAINS4_8MMA_AtomIJNS4_15SM100_MMA_S8_SSIaaiLi64ELi64ELNS4_4UMMA5MajorE0ELSM_0ELNSL_8SaturateE0EEEEEENS4_6LayoutISC_NS5_IJNSA_ILi0EEESR_SR_EEEEENS5_IJNS4_10UnderscoreESU_SU_EEEEENS4_13SM90_TMA_LOADENS4_14ComposedLayoutINS4_7SwizzleILi3ELi4ELi3EEENS4_18smem_ptr_flag_bitsILi8EEENSQ_INS5_IJNSA_ILi8EEESF_EEENS5_IJSF_SB_EEEEEEEvNS4_8identityESX_S17_vS18_EENS_8epilogue10collective18CollectiveEpilogueINS1A_23Sm100TmaWarpSpecializedILi1ELi1ELi32ELb0ELb0EEEJSG_NS5_IJNSQ_ISE_SB_EES1F_EEEaSH_aSH_NS1A_6fusion15FusionCallbacksIS1E_NS1H_17LinearCombinationIaiaiLNS_15FloatRoundStyleE2EEESG_S1G_JEEENS4_5SM1004TMEM4LOAD26SM100_TMEM_LOAD_16dp32b32xESX_NSY_INSZ_ILi2ELi4ELi3EEES12_NSQ_INS5_IJS13_SE_EEENS5_IJSE_SB_EEEEEEENS4_39AutoVectorizingCopyWithAssumedAlignmentILi128EEENS4_14SM90_TMA_STOREES1V_S1X_S1X_EEEvvEEEEvNT_6ParamsE --------------------------
	.section	.text._ZN7cutlass13device_kernelINS_4gemm6kernel13GemmUniversalIN4cute5tupleIJiiiiEEENS1_10collective13CollectiveMmaINS1_35MainloopSm100TmaUmmaWarpSpecializedILi13ELi2ELi4ENS5_IJNS4_1CILi1EEESB_SB_EEEEENS5_IJNSA_ILi64EEESE_NSA_ILi128EEEEEEaNS5_IJlSB_lEEEaSH_NS4_8TiledMMAINS4_8MMA_AtomIJNS4_15SM100_MMA_S8_SSIaaiLi64ELi64ELNS4_4UMMA5MajorE0ELSM_0ELNSL_8SaturateE0EEEEEENS4_6LayoutISC_NS5_IJNSA_ILi0EEESR_SR_EEEEENS5_IJNS4_10UnderscoreESU_SU_EEEEENS4_13SM90_TMA_LOADENS4_14ComposedLayoutINS4_7SwizzleILi3ELi4ELi3EEENS4_18smem_ptr_flag_bitsILi8EEENSQ_INS5_IJNSA_ILi8EEESF_EEENS5_IJSF_SB_EEEEEEEvNS4_8identityESX_S17_vS18_EENS_8epilogue10collective18CollectiveEpilogueINS1A_23Sm100TmaWarpSpecializedILi1ELi1ELi32ELb0ELb0EEEJSG_NS5_IJNSQ_ISE_SB_EES1F_EEEaSH_aSH_NS1A_6fusion15FusionCallbacksIS1E_NS1H_17LinearCombinationIaiaiLNS_15FloatRoundStyleE2EEESG_S1G_JEEENS4_5SM1004TMEM4LOAD26SM100_TMEM_LOAD_16dp32b32xESX_NSY_INSZ_ILi2ELi4ELi3EEES12_NSQ_INS5_IJS13_SE_EEENS5_IJSE_SB_EEEEEEENS4_39AutoVectorizingCopyWithAssumedAlignmentILi128EEENS4_14SM90_TMA_STOREES1V_S1X_S1X_EEEvvEEEEvNT_6ParamsE,"ax",@progbits
	.align	128
.text._ZN7cutlass13device_kernelINS_4gemm6kernel13GemmUniversalIN4cute5tupleIJiiiiEEENS1_10collective13CollectiveMmaINS1_35MainloopSm100TmaUmmaWarpSpecializedILi13ELi2ELi4ENS5_IJNS4_1CILi1EEESB_SB_EEEEENS5_IJNSA_ILi64EEESE_NSA_ILi128EEEEEEaNS5_IJlSB_lEEEaSH_NS4_8TiledMMAINS4_8MMA_AtomIJNS4_15SM100_MMA_S8_SSIaaiLi64ELi64ELNS4_4UMMA5MajorE0ELSM_0ELNSL_8SaturateE0EEEEEENS4_6LayoutISC_NS5_IJNSA_ILi0EEESR_SR_EEEEENS5_IJNS4_10UnderscoreESU_SU_EEEEENS4_13SM90_TMA_LOADENS4_14ComposedLayoutINS4_7SwizzleILi3ELi4ELi3EEENS4_18smem_ptr_flag_bitsILi8EEENSQ_INS5_IJNSA_ILi8EEESF_EEENS5_IJSF_SB_EEEEEEEvNS4_8identityESX_S17_vS18_EENS_8epilogue10collective18CollectiveEpilogueINS1A_23Sm100TmaWarpSpecializedILi1ELi1ELi32ELb0ELb0EEEJSG_NS5_IJNSQ_ISE_SB_EES1F_EEEaSH_aSH_NS1A_6fusion15FusionCallbacksIS1E_NS1H_17LinearCombinationIaiaiLNS_15FloatRoundStyleE2EEESG_S1G_JEEENS4_5SM1004TMEM4LOAD26SM100_TMEM_LOAD_16dp32b32xESX_NSY_INSZ_ILi2ELi4ELi3EEES12_NSQ_INS5_IJS13_SE_EEENS5_IJSE_SB_EEEEEEENS4_39AutoVectorizingCopyWithAssumedAlignmentILi128EEENS4_14SM90_TMA_STOREES1V_S1X_S1X_EEEvvEEEEvNT_6ParamsE:
        .type           _ZN7cutlass13device_kernelINS_4gemm6kernel13GemmUniversalIN4cute5tupleIJiiiiEEENS1_10collective13CollectiveMmaINS1_35MainloopSm100TmaUmmaWarpSpecializedILi13ELi2ELi4ENS5_IJNS4_1CILi1EEESB_SB_EEEEENS5_IJNSA_ILi64EEESE_NSA_ILi128EEEEEEaNS5_IJlSB_lEEEaSH_NS4_8TiledMMAINS4_8MMA_AtomIJNS4_15SM100_MMA_S8_SSIaaiLi64ELi64ELNS4_4UMMA5MajorE0ELSM_0ELNSL_8SaturateE0EEEEEENS4_6LayoutISC_NS5_IJNSA_ILi0EEESR_SR_EEEEENS5_IJNS4_10UnderscoreESU_SU_EEEEENS4_13SM90_TMA_LOADENS4_14ComposedLayoutINS4_7SwizzleILi3ELi4ELi3EEENS4_18smem_ptr_flag_bitsILi8EEENSQ_INS5_IJNSA_ILi8EEESF_EEENS5_IJSF_SB_EEEEEEEvNS4_8identityESX_S17_vS18_EENS_8epilogue10collective18CollectiveEpilogueINS1A_23Sm100TmaWarpSpecializedILi1ELi1ELi32ELb0ELb0EEEJSG_NS5_IJNSQ_ISE_SB_EES1F_EEEaSH_aSH_NS1A_6fusion15FusionCallbacksIS1E_NS1H_17LinearCombinationIaiaiLNS_15FloatRoundStyleE2EEESG_S1G_JEEENS4_5SM1004TMEM4LOAD26SM100_TMEM_LOAD_16dp32b32xESX_NSY_INSZ_ILi2ELi4ELi3EEES12_NSQ_INS5_IJS13_SE_EEENS5_IJSE_SB_EEEEEEENS4_39AutoVectorizingCopyWithAssumedAlignmentILi128EEENS4_14SM90_TMA_STOREES1V_S1X_S1X_EEEvvEEEEvNT_6ParamsE,@function
        .size           _ZN7cutlass13device_kernelINS_4gemm6kernel13GemmUniversalIN4cute5tupleIJiiiiEEENS1_10collective13CollectiveMmaINS1_35MainloopSm100TmaUmmaWarpSpecializedILi13ELi2ELi4ENS5_IJNS4_1CILi1EEESB_SB_EEEEENS5_IJNSA_ILi64EEESE_NSA_ILi128EEEEEEaNS5_IJlSB_lEEEaSH_NS4_8TiledMMAINS4_8MMA_AtomIJNS4_15SM100_MMA_S8_SSIaaiLi64ELi64ELNS4_4UMMA5MajorE0ELSM_0ELNSL_8SaturateE0EEEEEENS4_6LayoutISC_NS5_IJNSA_ILi0EEESR_SR_EEEEENS5_IJNS4_10UnderscoreESU_SU_EEEEENS4_13SM90_TMA_LOADENS4_14ComposedLayoutINS4_7SwizzleILi3ELi4ELi3EEENS4_18smem_ptr_flag_bitsILi8EEENSQ_INS5_IJNSA_ILi8EEESF_EEENS5_IJSF_SB_EEEEEEEvNS4_8identityESX_S17_vS18_EENS_8epilogue10collective18CollectiveEpilogueINS1A_23Sm100TmaWarpSpecializedILi1ELi1ELi32ELb0ELb0EEEJSG_NS5_IJNSQ_ISE_SB_EES1F_EEEaSH_aSH_NS1A_6fusion15FusionCallbacksIS1E_NS1H_17LinearCombinationIaiaiLNS_15FloatRoundStyleE2EEESG_S1G_JEEENS4_5SM1004TMEM4LOAD26SM100_TMEM_LOAD_16dp32b32xESX_NSY_INSZ_ILi2ELi4ELi3EEES12_NSQ_INS5_IJS13_SE_EEENS5_IJSE_SB_EEEEEEENS4_39AutoVectorizingCopyWithAssumedAlignmentILi128EEENS4_14SM90_TMA_STOREES1V_S1X_S1X_EEEvvEEEEvNT_6ParamsE,(.L_x_156 - _ZN7cutlass13device_kernelINS_4gemm6kernel13GemmUniversalIN4cute5tupleIJiiiiEEENS1_10collective13CollectiveMmaINS1_35MainloopSm100TmaUmmaWarpSpecializedILi13ELi2ELi4ENS5_IJNS4_1CILi1EEESB_SB_EEEEENS5_IJNSA_ILi64EEESE_NSA_ILi128EEEEEEaNS5_IJlSB_lEEEaSH_NS4_8TiledMMAINS4_8MMA_AtomIJNS4_15SM100_MMA_S8_SSIaaiLi64ELi64ELNS4_4UMMA5MajorE0ELSM_0ELNSL_8SaturateE0EEEEEENS4_6LayoutISC_NS5_IJNSA_ILi0EEESR_SR_EEEEENS5_IJNS4_10UnderscoreESU_SU_EEEEENS4_13SM90_TMA_LOADENS4_14ComposedLayoutINS4_7SwizzleILi3ELi4ELi3EEENS4_18smem_ptr_flag_bitsILi8EEENSQ_INS5_IJNSA_ILi8EEESF_EEENS5_IJSF_SB_EEEEEEEvNS4_8identityESX_S17_vS18_EENS_8epilogue10collective18CollectiveEpilogueINS1A_23Sm100TmaWarpSpecializedILi1ELi1ELi32ELb0ELb0EEEJSG_NS5_IJNSQ_ISE_SB_EES1F_EEEaSH_aSH_NS1A_6fusion15FusionCallbacksIS1E_NS1H_17LinearCombinationIaiaiLNS_15FloatRoundStyleE2EEESG_S1G_JEEENS4_5SM1004TMEM4LOAD26SM100_TMEM_LOAD_16dp32b32xESX_NSY_INSZ_ILi2ELi4ELi3EEES12_NSQ_INS5_IJS13_SE_EEENS5_IJSE_SB_EEEEEEENS4_39AutoVectorizingCopyWithAssumedAlignmentILi128EEENS4_14SM90_TMA_STOREES1V_S1X_S1X_EEEvvEEEEvNT_6ParamsE)
        .other          _ZN7cutlass13device_kernelINS_4gemm6kernel13GemmUniversalIN4cute5tupleIJiiiiEEENS1_10collective13CollectiveMmaINS1_35MainloopSm100TmaUmmaWarpSpecializedILi13ELi2ELi4ENS5_IJNS4_1CILi1EEESB_SB_EEEEENS5_IJNSA_ILi64EEESE_NSA_ILi128EEEEEEaNS5_IJlSB_lEEEaSH_NS4_8TiledMMAINS4_8MMA_AtomIJNS4_15SM100_MMA_S8_SSIaaiLi64ELi64ELNS4_4UMMA5MajorE0ELSM_0ELNSL_8SaturateE0EEEEEENS4_6LayoutISC_NS5_IJNSA_ILi0EEESR_SR_EEEEENS5_IJNS4_10UnderscoreESU_SU_EEEEENS4_13SM90_TMA_LOADENS4_14ComposedLayoutINS4_7SwizzleILi3ELi4ELi3EEENS4_18smem_ptr_flag_bitsILi8EEENSQ_INS5_IJNSA_ILi8EEESF_EEENS5_IJSF_SB_EEEEEEEvNS4_8identityESX_S17_vS18_EENS_8epilogue10collective18CollectiveEpilogueINS1A_23Sm100TmaWarpSpecializedILi1ELi1ELi32ELb0ELb0EEEJSG_NS5_IJNSQ_ISE_SB_EES1F_EEEaSH_aSH_NS1A_6fusion15FusionCallbacksIS1E_NS1H_17LinearCombinationIaiaiLNS_15FloatRoundStyleE2EEESG_S1G_JEEENS4_5SM1004TMEM4LOAD26SM100_TMEM_LOAD_16dp32b32xESX_NSY_INSZ_ILi2ELi4ELi3EEES12_NSQ_INS5_IJS13_SE_EEENS5_IJSE_SB_EEEEEEENS4_39AutoVectorizingCopyWithAssumedAlignmentILi128EEENS4_14SM90_TMA_STOREES1V_S1X_S1X_EEEvvEEEEvNT_6ParamsE,@"STO_CUDA_ENTRY STV_DEFAULT"
_ZN7cutlass13device_kernelINS_4gemm6kernel13GemmUniversalIN4cute5tupleIJiiiiEEENS1_10collective13CollectiveMmaINS1_35MainloopSm100TmaUmmaWarpSpecializedILi13ELi2ELi4ENS5_IJNS4_1CILi1EEESB_SB_EEEEENS5_IJNSA_ILi64EEESE_NSA_ILi128EEEEEEaNS5_IJlSB_lEEEaSH_NS4_8TiledMMAINS4_8MMA_AtomIJNS4_15SM100_MMA_S8_SSIaaiLi64ELi64ELNS4_4UMMA5MajorE0ELSM_0ELNSL_8SaturateE0EEEEEENS4_6LayoutISC_NS5_IJNSA_ILi0EEESR_SR_EEEEENS5_IJNS4_10UnderscoreESU_SU_EEEEENS4_13SM90_TMA_LOADENS4_14ComposedLayoutINS4_7SwizzleILi3ELi4ELi3EEENS4_18smem_ptr_flag_bitsILi8EEENSQ_INS5_IJNSA_ILi8EEESF_EEENS5_IJSF_SB_EEEEEEEvNS4_8identityESX_S17_vS18_EENS_8epilogue10collective18CollectiveEpilogueINS1A_23Sm100TmaWarpSpecializedILi1ELi1ELi32ELb0ELb0EEEJSG_NS5_IJNSQ_ISE_SB_EES1F_EEEaSH_aSH_NS1A_6fusion15FusionCallbacksIS1E_NS1H_17LinearCombinationIaiaiLNS_15FloatRoundStyleE2EEESG_S1G_JEEENS4_5SM1004TMEM4LOAD26SM100_TMEM_LOAD_16dp32b32xESX_NSY_INSZ_ILi2ELi4ELi3EEES12_NSQ_INS5_IJS13_SE_EEENS5_IJSE_SB_EEEEEEENS4_39AutoVectorizingCopyWithAssumedAlignmentILi128EEENS4_14SM90_TMA_STOREES1V_S1X_S1X_EEEvvEEEEvNT_6ParamsE:
[----:B------:R-:W1:Y:S01]  /*0000*/  LDC R1, c[0x0][0x37c] ;  /* 0x0000df00ff017b82 */ /* 0x000e620000000800 */
[----:B------:R-:W2:Y:S01]  /*0010*/  S2R R103, SR_TID.X ;  /* 0x0000000000677919 */ /* 0x000ea20000002100 */
[----:B------:R-:W3:Y:S01]  /*0020*/  LDCU.64 UR4, c[0x0][0x890] ;  /* 0x00011200ff0477ac */ /* 0x000ee20008000a00 */
[----:B------:R-:W-:Y:S02]  /*0030*/  PRMT R98, RZ, 0x7610, R98 ;  /* 0x00007610ff627816 */ /* 0x000fe40000000062 */
[----:B------:R-:W-:Y:S01]  /*0040*/  ELECT P5, URZ, PT ;  /* 0x0000000000ff782f */ /* 0x000fe200038a0000 */
[----:B------:R-:W4:Y:S01]  /*0050*/  LDCU.64 UR40, c[0x0][0x358] ;  /* 0x00006b00ff2877ac */ /* 0x000f220008000a00 */
[----:B---3--:R-:W-:-:S04]  /*0060*/  UISETP.NE.U32.AND UP0, UPT, UR4, URZ, UPT ;  /* 0x000000ff0400728c */ /* 0x008fc8000bf05070 */
[----:B------:R-:W-:Y:S01]  /*0070*/  UISETP.NE.AND.EX UP0, UPT, UR5, URZ, UPT, UP0 ;  /* 0x000000ff0500728c */ /* 0x000fe2000bf05300 */
[----:B--2---:R-:W-:-:S05]  /*0080*/  SHF.R.U32.HI R106, RZ, 0x5, R103 ;  /* 0x00000005ff6a7819 */ /* 0x004fca0000011667 */
[----:B------:R-:W2:Y:S02]  /*0090*/  SHFL.IDX PT, R0, R106, RZ, 0x1f ;  /* 0x00001fff6a007589 */ /* 0x000ea400000e0000 */
[----:B--2---:R-:W-:Y:S01]  /*00a0*/  R2UR UR8, R0 ;  /* 0x00000000000872ca */ /* 0x004fe200000e0000 */
[----:B-1--4-:R-:W-:-:S14]  /*00b0*/  BRA.U UP0, `(.L_x_0) ;  /* 0x00000001002c7547 */ /* 0x012fdc000b800000 */
[----:B------:R-:W1:Y:S02]  /*00c0*/  LDCU.64 UR6, c[0x0][0x888] ;  /* 0x00011100ff0677ac */ /* 0x000e640008000a00 */
[----:B-1----:R-:W-:-:S04]  /*00d0*/  UISETP.NE.U32.AND UP0, UPT, UR6, URZ, UPT ;  /* 0x000000ff0600728c */ /* 0x002fc8000bf05070 */
[----:B------:R-:W-:-:S09]  /*00e0*/  UISETP.NE.AND.EX UP0, UPT, UR7, URZ, UPT, UP0 ;  /* 0x000000ff0700728c */ /* 0x000fd2000bf05300 */
[----:B------:R-:W-:Y:S05]  /*00f0*/  BRA.U !UP0, `(.L_x_1) ;  /* 0x0000000108107547 */ /* 0x000fea000b800000 */
[----:B------:R-:W1:Y:S02]  /*0100*/  LDC.64 R48, c[0x0][0x888] ;  /* 0x00022200ff307b82 */ /* 0x000e640000000a00 */
[----:B-1----:R1:W5:Y:S01]  /*0110*/  LDG.E R48, desc[UR40][R48.64] ;  /* 0x0000002830307981 */ /* 0x002362000c1e1900 */
[----:B------:R-:W-:Y:S01]  /*0120*/  HFMA2 R98, -RZ, RZ, 0, 5.9604644775390625e-08 ;  /* 0x00000001ff627431 */ /* 0x000fe200000001ff */
[----:B------:R-:W-:Y:S05]  /*0130*/  BRA `(.L_x_0) ;  /* 0x00000000000c7947 */ /* 0x000fea0003800000 */
.L_x_1:
[----:B------:R-:W1:Y:S01]  /*0140*/  LDCU UR6, c[0x0][0x880] ;  /* 0x00011000ff0677ac */ /* 0x000e620008000800 */
[----:B------:R-:W-:Y:S01]  /*0150*/  HFMA2 R98, -RZ, RZ, 0, 5.9604644775390625e-08 ;  /* 0x00000001ff627431 */ /* 0x000fe200000001ff */
[----:B-1----:R-:W-:-:S07]  /*0160*/  MOV R48, UR6 ;  /* 0x0000000600307c02 */ /* 0x002fce0008000f00 */
.L_x_0:
[----:B------:R-:W2:Y:S02]  /*0170*/  LDCU.64 UR6, c[0x0][0x8b0] ;  /* 0x00011600ff0677ac */ /* 0x000ea40008000a00 */
[----:B--2---:R-:W-:-:S04]  /*0180*/  UISETP.NE.U32.AND UP0, UPT, UR6, URZ, UPT ;  /* 0x000000ff0600728c */ /* 0x004fc8000bf05070 */
[----:B------:R-:W-:-:S09]  /*0190*/  UISETP.NE.AND.EX UP0, UPT, UR7, URZ, UPT, UP0 ;  /* 0x000000ff0700728c */ /* 0x000fd2000bf05300 */
[----:B------:R-:W-:Y:S05]  /*01a0*/  BRA.U UP0, `(.L_x_2) ;  /* 0x0000000100247547 */ /* 0x000fea000b800000 */
[----:B------:R-:W2:Y:S02]  /*01b0*/  LDCU.64 UR6, c[0x0][0x8a8] ;  /* 0x00011500ff0677ac */ /* 0x000ea40008000a00 */
[----:B--2---:R-:W-:-:S04]  /*01c0*/  UISETP.NE.U32.AND UP0, UPT, UR6, URZ, UPT ;  /* 0x000000ff0600728c */ /* 0x004fc8000bf05070 */
[----:B------:R-:W-:-:S09]  /*01d0*/  UISETP.NE.AND.EX UP0, UPT, UR7, URZ, UPT, UP0 ;  /* 0x000000ff0700728c */ /* 0x000fd2000bf05300 */
[----:B------:R-:W-:Y:S05]  /*01e0*/  BRA.U !UP0, `(.L_x_3) ;  /* 0x00000001080c7547 */ /* 0x000fea000b800000 */
[----:B------:R-:W2:Y:S02]  /*01f0*/  LDC.64 R2, c[0x0][0x8a8] ;  /* 0x00022a00ff027b82 */ /* 0x000ea40000000a00 */
[----:B--2---:R2:W5:Y:S01]  /*0200*/  LDG.E R47, desc[UR40][R2.64] ;  /* 0x00000028022f7981 */ /* 0x004562000c1e1900 */
[----:B------:R-:W-:Y:S05]  /*0210*/  BRA `(.L_x_2) ;  /* 0x0000000000087947 */ /* 0x000fea0003800000 */
.L_x_3:
[----:B------:R-:W2:Y:S02]  /*0220*/  LDCU UR6, c[0x0][0x8a0] ;  /* 0x00011400ff0677ac */ /* 0x000ea40008000800 */
[----:B--2---:R-:W-:Y:S02]  /*0230*/  MOV R47, UR6 ;  /* 0x00000006002f7c02 */ /* 0x004fe40008000f00 */
.L_x_2:
[----:B------:R-:W-:Y:S01]  /*0240*/  IMAD.U32 R0, RZ, RZ, UR8 ;  /* 0x00000008ff007e24 */ /* 0x000fe2000f8e00ff */
[----:B------:R-:W-:Y:S04]  /*0250*/  BSSY.RECONVERGENT B0, `(.L_x_4) ;  /* 0x000000c000007945 */ /* 0x000fe80003800200 */
[C---:B------:R-:W-:Y:S02]  /*0260*/  ISETP.NE.OR P1, PT, R0.reuse, 0x1, !P5 ;  /* 0x000000010000780c */ /* 0x040fe40006f25670 */
[----:B------:R-:W-:-:S11]  /*0270*/  ISETP.NE.OR P0, PT, R0, 0x3, !P5 ;  /* 0x000000030000780c */ /* 0x000fd60006f05670 */
[----:B------:R-:W-:Y:S05]  /*0280*/  @P1 BRA `(.L_x_5) ;  /* 0x0000000000201947 */ /* 0x000fea0003800000 */
[----:B------:R-:W3:Y:S02]  /*0290*/  LDCU.64 UR6, c[0x0][0x348] ;  /* 0x00006900ff0677ac */ /* 0x000ee40008000a00 */
[----:B---3--:R-:W-:Y:S02]  /*02a0*/  UIADD3 UR10, UP1, UPT, UR6, 0x80, URZ ;  /* 0x00000080060a7890 */ /* 0x008fe4000ff3e0ff */
[----:B------:R-:W-:Y:S02]  /*02b0*/  UIADD3 UR6, UP0, UPT, UR6, 0x180, URZ ;  /* 0x0000018006067890 */ /* 0x000fe4000ff1e0ff */
[----:B------:R-:W-:Y:S02]  /*02c0*/  UIADD3.X UR11, UPT, UPT, URZ, UR7, URZ, UP1, !UPT ;  /* 0x00000007ff0b7290 */ /* 0x000fe40008ffe4ff */
[----:B------:R-:W-:-:S07]  /*02d0*/  UIADD3.X UR7, UPT, UPT, URZ, UR7, URZ, UP0, !UPT ;  /* 0x00000007ff077290 */ /* 0x000fce00087fe4ff */
[----:B------:R3:W-:Y:S02]  /*02e0*/  UTMACCTL.PF [UR10] ;  /* 0x000000000a0079b9 */ /* 0x0007e40008040000 */
[----:B------:R3:W-:Y:S02]  /*02f0*/  UTMACCTL.PF [UR6] ;  /* 0x00000000060079b9 */ /* 0x0007e40008040000 */
[----:B---3--:R-:W-:Y:S01]  /*0300*/  NOP ;  /* 0x0000000000007918 */ /* 0x008fe20000000000 */
.L_x_5:
[----:B------:R-:W-:Y:S05]  /*0310*/  BSYNC.RECONVERGENT B0 ;  /* 0x0000000000007941 */ /* 0x000fea0003800200 */
.L_x_4:
[----:B------:R-:W-:Y:S04]  /*0320*/  BSSY.RECONVERGENT B0, `(.L_x_6) ;  /* 0x000000a000007945 */ /* 0x000fe80003800200 */
        /* <DEDUP_REMOVED lines=9> */
.L_x_7:
[----:B------:R-:W-:Y:S05]  /*03c0*/  BSYNC.RECONVERGENT B0 ;  /* 0x0000000000007941 */ /* 0x000fea0003800200 */
.L_x_6:
[----:B------:R-:W3:Y:S01]  /*03d0*/  LDCU.64 UR6, c[0x0][0x888] ;  /* 0x00011100ff0677ac */ /* 0x000ee20008000a00 */
[----:B------:R-:W-:Y:S02]  /*03e0*/  UISETP.EQ.U32.AND UP1, UPT, UR4, URZ, UPT ;  /* 0x000000ff0400728c */ /* 0x000fe4000bf22070 */
[----:B------:R-:W-:Y:S02]  /*03f0*/  UPLOP3.LUT UP2, UPT, UPT, UPT, UPT, 0x80, 0x8 ;  /* 0x000000000008789c */ /* 0x000fe40003f4f070 */
[----:B---3--:R-:W-:-:S04]  /*0400*/  UISETP.NE.U32.AND UP0, UPT, UR6, URZ, UPT ;  /* 0x000000ff0600728c */ /* 0x008fc8000bf05070 */
[----:B------:R-:W-:-:S04]  /*0410*/  UISETP.NE.AND.EX UP0, UPT, UR7, URZ, UPT, UP0 ;  /* 0x000000ff0700728c */ /* 0x000fc8000bf05300 */
[----:B------:R-:W-:-:S04]  /*0420*/  UISETP.EQ.OR.EX UP3, UPT, UR5, URZ, !UP0, UP1 ;  /* 0x000000ff0500728c */ /* 0x000fc8000c762710 */
[----:B------:R-:W-:-:S05]  /*0430*/  UP2UR UR44, UPR, URZ, 0x8 ;  /* 0x00000008ff2c7883 */ /* 0x000fca0008000000 */
[----:B------:R-:W-:Y:S07]  /*0440*/  BRA.U !UP3, `(.L_x_8) ;  /* 0x000000010b207547 */ /* 0x000fee000b800000 */
[----:B-----5:R-:W-:Y:S01]  /*0450*/  R2UR UR6, R48 ;  /* 0x00000000300672ca */ /* 0x020fe200000e0000 */
[----:B------:R-:W-:Y:S02]  /*0460*/  UISETP.NE.U32.AND UP2, UPT, UR4, URZ, UPT ;  /* 0x000000ff0400728c */ /* 0x000fe4000bf45070 */
[----:B------:R-:W-:Y:S02]  /*0470*/  USEL UR4, URZ, 0xffffffff, UP0 ;  /* 0xffffffffff047887 */ /* 0x000fe40008000000 */
[----:B------:R-:W-:-:S08]  /*0480*/  UISETP.NE.AND.EX UP2, UPT, UR5, URZ, UPT, UP2 ;  /* 0x000000ff0500728c */ /* 0x000fd0000bf45320 */
[----:B------:R-:W-:-:S04]  /*0490*/  UISETP.NE.AND UP1, UPT, UR6, URZ, UPT ;  /* 0x000000ff0600728c */ /* 0x000fc8000bf25270 */
[----:B------:R-:W-:-:S04]  /*04a0*/  @!UP2 USEL UR4, URZ, 0xffffffff, UP1 ;  /* 0xffffffffff04a887 */ /* 0x000fc80008800000 */
[----:B------:R-:W-:-:S04]  /*04b0*/  ULOP3.LUT UR4, UR4, 0x1, URZ, 0xc0, !UPT ;  /* 0x0000000104047892 */ /* 0x000fc8000f8ec0ff */
[----:B------:R-:W-:-:S11]  /*04c0*/  UISETP.NE.U32.AND UP2, UPT, UR4, 0x1, UPT ;  /* 0x000000010400788c */ /* 0x000fd6000bf45070 */
.L_x_8:
[----:B--2---:R-:W2:Y:S01]  /*04d0*/  SHFL.IDX PT, R2, R106, RZ, 0x1f ;  /* 0x00001fff6a027589 */ /* 0x004ea200000e0000 */
[----:B------:R-:W-:-:S04]  /*04e0*/  UISETP.NE.AND UP1, UPT, UR8, 0x2, UPT ;  /* 0x000000020800788c */ /* 0x000fc8000bf25270 */
[----:B------:R-:W-:Y:S01]  /*04f0*/  USEL UR13, URZ, 0x1, UP1 ;  /* 0x00000001ff0d7887 */ /* 0x000fe20008800000 */
[----:B--2---:R-:W-:-:S13]  /*0500*/  ISETP.NE.AND P0, PT, R2, RZ, PT ;  /* 0x000000ff0200720c */ /* 0x004fda0003f05270 */
[----:B------:R-:W-:Y:S05]  /*0510*/  @P0 BRA `(.L_x_9) ;  /* 0x00000000009c0947 */ /* 0x000fea0003800000 */
[----:B------:R-:W-:Y:S01]  /*0520*/  ELECT P0, URZ, PT ;  /* 0x0000000000ff782f */ /* 0x000fe20003800000 */
[----:B------:R-:W-:-:S12]  /*0530*/  BSSY.RECONVERGENT B0, `(.L_x_9) ;  /* 0x0000025000007945 */ /* 0x000fd80003800200 */
[----:B------:R-:W-:Y:S05]  /*0540*/  @!P0 BRA `(.L_x_10) ;  /* 0x00000000008c8947 */ /* 0x000fea0003800000 */
[----:B------:R-:W2:Y:S01]  /*0550*/  S2UR UR5, SR_CgaCtaId ;  /* 0x00000000000579c3 */ /* 0x000ea20000008800 */
[----:B------:R-:W-:Y:S01]  /*0560*/  UMOV UR6, 0x400 ;  /* 0x0000040000067882 */ /* 0x000fe20000000000 */
[----:B------:R-:W-:Y:S01]  /*0570*/  UMOV UR4, 0x1 ;  /* 0x0000000100047882 */ /* 0x000fe20000000000 */
[----:B--2---:R-:W-:Y:S02]  /*0580*/  ULEA UR5, UR5, UR6, 0x18 ;  /* 0x0000000605057291 */ /* 0x004fe4000f8ec0ff */
[----:B------:R-:W-:-:S04]  /*0590*/  UIADD3 UR6, UPT, UPT, -UR4, 0x100000, URZ ;  /* 0x0010000004067890 */ /* 0x000fc8000fffe1ff */
[----:B------:R-:W-:Y:S02]  /*05a0*/  USHF.L.U32 UR7, UR6, 0xb, URZ ;  /* 0x0000000b06077899 */ /* 0x000fe400080006ff */
[----:B------:R-:W-:Y:S01]  /*05b0*/  USHF.L.U32 UR6, UR6, 0x1, URZ ;  /* 0x0000000106067899 */ /* 0x000fe200080006ff */
[----:B------:R-:W2:Y:S11]  /*05c0*/  FENCE.VIEW.ASYNC.S ;  /* 0x00000000000073c6 */ /* 0x000eb60000000000 */
[----:B--2---:R2:W3:Y:S01]  /*05d0*/  SYNCS.EXCH.64 URZ, [UR5], UR6 ;  /* 0x0000000605ff75b2 */ /* 0x0044e20008000100 */
[----:B------:R2:W4:Y:S01]  /*05e0*/  SYNCS.EXCH.64 URZ, [UR5+0x68], UR6 ;  /* 0x0000680605ff75b2 */ /* 0x0005220008000100 */
[----:B------:R2:W1:Y:S01]  /*05f0*/  SYNCS.EXCH.64 URZ, [UR5+0x8], UR6 ;  /* 0x0000080605ff75b2 */ /* 0x0004620008000100 */
        /* <DEDUP_REMOVED lines=22> */
[----:B------:R2:W1:Y:S02]  /*0760*/  SYNCS.EXCH.64 URZ, [UR5+0xc8], UR6 ;  /* 0x0000c80605ff75b2 */ /* 0x0004640008000100 */
[----:B--234-:R-:W-:Y:S01]  /*0770*/  NOP ;  /* 0x0000000000007918 */ /* 0x01cfe20000000000 */
.L_x_10:
[----:B------:R-:W-:Y:S05]  /*0780*/  BSYNC.RECONVERGENT B0 ;  /* 0x0000000000007941 */ /* 0x000fea0003800200 */
.L_x_9:
[----:B------:R-:W2:Y:S01]  /*0790*/  SHFL.IDX PT, R2, R106, RZ, 0x1f ;  /* 0x00001fff6a027589 */ /* 0x000ea200000e0000 */
[----:B------:R-:W-:Y:S01]  /*07a0*/  NOP ;  /* 0x0000000000007918 */ /* 0x000fe20000000000 */
[----:B--2---:R-:W-:-:S13]  /*07b0*/  ISETP.NE.AND P0, PT, R2, 0x1, PT ;  /* 0x000000010200780c */ /* 0x004fda0003f05270 */
[----:B------:R-:W-:Y:S05]  /*07c0*/  @P0 BRA `(.L_x_11) ;  /* 0x0000000000400947 */ /* 0x000fea0003800000 */
[----:B------:R-:W2:Y:S01]  /*07d0*/  S2UR UR6, SR_CgaCtaId ;  /* 0x00000000000679c3 */ /* 0x000ea20000008800 */
[----:B------:R-:W-:Y:S01]  /*07e0*/  UMOV UR7, 0x400 ;  /* 0x0000040000077882 */ /* 0x000fe20000000000 */
[----:B------:R-:W-:Y:S01]  /*07f0*/  UMOV UR5, 0x20 ;  /* 0x0000002000057882 */ /* 0x000fe20000000000 */
[----:B------:R-:W-:Y:S01]  /*0800*/  UMOV UR4, 0x80 ;  /* 0x0000008000047882 */ /* 0x000fe20000000000 */
[----:B------:R-:W-:-:S04]  /*0810*/  UIADD3 UR10, UPT, UPT, -UR5, 0x100000, URZ ;  /* 0x00100000050a7890 */ /* 0x000fc8000fffe1ff */
[----:B------:R-:W-:Y:S02]  /*0820*/  USHF.L.U32 UR11, UR10, 0xb, URZ ;  /* 0x0000000b0a0b7899 */ /* 0x000fe400080006ff */
[----:B------:R-:W-:Y:S02]  /*0830*/  USHF.L.U32 UR10, UR10, 0x1, URZ ;  /* 0x000000010a0a7899 */ /* 0x000fe400080006ff */
[----:B------:R-:W-:-:S04]  /*0840*/  UIADD3 UR4, UPT, UPT, -UR4, 0x100000, URZ ;  /* 0x0010000004047890 */ /* 0x000fc8000fffe1ff */
[----:B------:R-:W-:Y:S02]  /*0850*/  USHF.L.U32 UR5, UR4, 0xb, URZ ;  /* 0x0000000b04057899 */ /* 0x000fe400080006ff */
[----:B------:R-:W-:Y:S01]  /*0860*/  USHF.L.U32 UR4, UR4, 0x1, URZ ;  /* 0x0000000104047899 */ /* 0x000fe200080006ff */
[----:B------:R-:W-:Y:S01]  /*0870*/  ELECT P0, URZ, PT ;  /* 0x0000000000ff782f */ /* 0x000fe20003800000 */
[----:B--2---:R-:W-:Y:S01]  /*0880*/  ULEA UR6, UR6, UR7, 0x18 ;  /* 0x0000000706067291 */ /* 0x004fe2000f8ec0ff */
[----:B------:R-:W2:Y:S11]  /*0890*/  FENCE.VIEW.ASYNC.S ;  /* 0x00000000000073c6 */ /* 0x000eb60000000000 */
[----:B--2---:R2:W3:Y:S01]  /*08a0*/  SYNCS.EXCH.64 URZ, [UR6+0xd0], UR10 ;  /* 0x0000d00a06ff75b2 */ /* 0x0044e20008000100 */
[----:B------:R2:W4:Y:S01]  /*08b0*/  SYNCS.EXCH.64 URZ, [UR6+0xd8], UR4 ;  /* 0x0000d80406ff75b2 */ /* 0x0005220008000100 */
[----:B------:R-:W-:Y:S01]  /*08c0*/  NOP ;  /* 0x0000000000007918 */ /* 0x000fe20000000000 */
.L_x_11:
[----:B------:R-:W1:Y:S01]  /*08d0*/  SHFL.IDX PT, R2, R106, RZ, 0x1f ;  /* 0x00001fff6a027589 */ /* 0x000e6200000e0000 */
[----:B------:R-:W-:Y:S01]  /*08e0*/  NOP ;  /* 0x0000000000007918 */ /* 0x000fe20000000000 */
[----:B-1----:R-:W-:-:S13]  /*08f0*/  ISETP.NE.AND P0, PT, R2, 0x3, PT ;  /* 0x000000030200780c */ /* 0x002fda0003f05270 */
[----:B------:R-:W-:Y:S05]  /*0900*/  @P0 BRA `(.L_x_12) ;  /* 0x0000000000300947 */ /* 0x000fea0003800000 */
[----:B--2---:R-:W1:Y:S01]  /*0910*/  S2UR UR5, SR_CgaCtaId ;  /* 0x00000000000579c3 */ /* 0x004e620000008800 */
[----:B------:R-:W-:Y:S01]  /*0920*/  UMOV UR6, 0x400 ;  /* 0x0000040000067882 */ /* 0x000fe20000000000 */
[----:B------:R-:W-:Y:S01]  /*0930*/  UMOV UR4, 0x20 ;  /* 0x0000002000047882 */ /* 0x000fe20000000000 */
[----:B------:R-:W-:Y:S01]  /*0940*/  ELECT P0, URZ, PT ;  /* 0x0000000000ff782f */ /* 0x000fe20003800000 */
[----:B-1----:R-:W-:Y:S02]  /*0950*/  ULEA UR5, UR5, UR6, 0x18 ;  /* 0x0000000605057291 */ /* 0x002fe4000f8ec0ff */
[----:B------:R-:W-:-:S04]  /*0960*/  UIADD3 UR6, UPT, UPT, -UR4, 0x100000, URZ ;  /* 0x0010000004067890 */ /* 0x000fc8000fffe1ff */
[----:B------:R-:W-:Y:S02]  /*0970*/  USHF.L.U32 UR7, UR6, 0xb, URZ ;  /* 0x0000000b06077899 */ /* 0x000fe400080006ff */
[----:B------:R-:W-:Y:S01]  /*0980*/  USHF.L.U32 UR6, UR6, 0x1, URZ ;  /* 0x0000000106067899 */ /* 0x000fe200080006ff */
[----:B------:R-:W1:Y:S11]  /*0990*/  FENCE.VIEW.ASYNC.S ;  /* 0x00000000000073c6 */ /* 0x000e760000000000 */
[----:B-1----:R1:W2:Y:S01]  /*09a0*/  SYNCS.EXCH.64 URZ, [UR5+0xe0], UR6 ;  /* 0x0000e00605ff75b2 */ /* 0x0022a20008000100 */
[----:B------:R1:W1:Y:S01]  /*09b0*/  SYNCS.EXCH.64 URZ, [UR5+0xe8], UR6 ;  /* 0x0000e80605ff75b2 */ /* 0x0002620008000100 */
[----:B------:R-:W-:Y:S01]  /*09c0*/  NOP ;  /* 0x0000000000007918 */ /* 0x000fe20000000000 */
.L_x_12:
[----:B------:R-:W3:Y:S01]  /*09d0*/  SHFL.IDX PT, R2, R106, RZ, 0x1f ;  /* 0x00001fff6a027589 */ /* 0x000ee200000e0000 */
[----:B------:R-:W-:Y:S01]  /*09e0*/  NOP ;  /* 0x0000000000007918 */ /* 0x000fe20000000000 */
[----:B---3--:R-:W-:-:S13]  /*09f0*/  ISETP.NE.AND P0, PT, R2, 0x4, PT ;  /* 0x000000040200780c */ /* 0x008fda0003f05270 */
[----:B------:R-:W-:Y:S05]  /*0a00*/  @P0 BRA `(.L_x_13) ;  /* 0x00000000004c0947 */ /* 0x000fea0003800000 */
[----:B-12---:R-:W1:Y:S01]  /*0a10*/  S2UR UR5, SR_CgaCtaId ;  /* 0x00000000000579c3 */ /* 0x006e620000008800 */
[----:B------:R-:W-:Y:S01]  /*0a20*/  UMOV UR7, 0x100 ;  /* 0x0000010000077882 */ /* 0x000fe20000000000 */
[----:B------:R-:W-:Y:S01]  /*0a30*/  UMOV UR6, 0x400 ;  /* 0x0000040000067882 */ /* 0x000fe20000000000 */
[----:B------:R-:W-:Y:S01]  /*0a40*/  USEL UR7, UR7, 0xe0, UP2 ;  /* 0x000000e007077887 */ /* 0x000fe20009000000 */
[----:B------:R-:W-:Y:S01]  /*0a50*/  UMOV UR4, 0x1 ;  /* 0x0000000100047882 */ /* 0x000fe20000000000 */
[----:B------:R-:W-:Y:S01]  /*0a60*/  ELECT P0, URZ, PT ;  /* 0x0000000000ff782f */ /* 0x000fe20003800000 */
[----:B------:R-:W-:-:S04]  /*0a70*/  UIADD3 UR10, UPT, UPT, -UR4, 0x100000, URZ ;  /* 0x00100000040a7890 */ /* 0x000fc8000fffe1ff */
[----:B------:R-:W-:Y:S02]  /*0a80*/  USHF.L.U32 UR11, UR10, 0xb, URZ ;  /* 0x0000000b0a0b7899 */ /* 0x000fe400080006ff */
[----:B------:R-:W-:Y:S02]  /*0a90*/  USHF.L.U32 UR10, UR10, 0x1, URZ ;  /* 0x000000010a0a7899 */ /* 0x000fe400080006ff */
[----:B-1----:R-:W-:Y:S02]  /*0aa0*/  ULEA UR5, UR5, UR6, 0x18 ;  /* 0x0000000605057291 */ /* 0x002fe4000f8ec0ff */
[----:B------:R-:W-:-:S04]  /*0ab0*/  UIADD3 UR6, UPT, UPT, -UR7, 0x100000, URZ ;  /* 0x0010000007067890 */ /* 0x000fc8000fffe1ff */
[----:B------:R-:W-:Y:S02]  /*0ac0*/  USHF.L.U32 UR7, UR6, 0xb, URZ ;  /* 0x0000000b06077899 */ /* 0x000fe400080006ff */
[----:B------:R-:W-:Y:S01]  /*0ad0*/  USHF.L.U32 UR6, UR6, 0x1, URZ ;  /* 0x0000000106067899 */ /* 0x000fe200080006ff */
[----:B------:R-:W1:Y:S03]  /*0ae0*/  FENCE.VIEW.ASYNC.S ;  /* 0x00000000000073c6 */ /* 0x000e660000000000 */
[----:B-1----:R3:W1:Y:S08]  /*0af0*/  SYNCS.EXCH.64 URZ, [UR5+0xf0], UR10 ;  /* 0x0000f00a05ff75b2 */ /* 0x0026700008000100 */
[----:B------:R3:W2:Y:S01]  /*0b00*/  SYNCS.EXCH.64 URZ, [UR5+0x100], UR6 ;  /* 0x0001000605ff75b2 */ /* 0x0006a20008000100 */
[----:B------:R3:W1:Y:S01]  /*0b10*/  SYNCS.EXCH.64 URZ, [UR5+0xf8], UR10 ;  /* 0x0000f80a05ff75b2 */ /* 0x0006620008000100 */
[----:B------:R3:W1:Y:S02]  /*0b20*/  SYNCS.EXCH.64 URZ, [UR5+0x108], UR6 ;  /* 0x0001080605ff75b2 */ /* 0x0006640008000100 */
[----:B---3--:R-:W-:Y:S01]  /*0b30*/  NOP ;  /* 0x0000000000007918 */ /* 0x008fe20000000000 */
.L_x_13:
[----:B------:R-:W3:Y:S01]  /*0b40*/  SHFL.IDX PT, R2, R106, RZ, 0x1f ;  /* 0x00001fff6a027589 */ /* 0x000ee200000e0000 */
[----:B------:R-:W-:Y:S01]  /*0b50*/  NOP ;  /* 0x0000000000007918 */ /* 0x000fe20000000000 */
[----:B---3--:R-:W-:-:S13]  /*0b60*/  ISETP.NE.AND P0, PT, R2, 0x5, PT ;  /* 0x000000050200780c */ /* 0x008fda0003f05270 */
[----:B------:R-:W-:Y:S05]  /*0b70*/  @P0 BRA `(.L_x_14) ;  /* 0x0000000000580947 */ /* 0x000fea0003800000 */
[----:B-12---:R-:W1:Y:S01]  /*0b80*/  S2UR UR6, SR_CgaCtaId ;  /* 0x00000000000679c3 */ /* 0x006e620000008800 */
        /* <DEDUP_REMOVED lines=10> */
[----:B-1----:R-:W-:Y:S01]  /*0c30*/  ULEA UR6, UR6, UR7, 0x18 ;  /* 0x0000000706067291 */ /* 0x002fe2000f8ec0ff */
[----:B------:R-:W1:Y:S11]  /*0c40*/  FENCE.VIEW.ASYNC.S ;  /* 0x00000000000073c6 */ /* 0x000e760000000000 */
[----:B-1----:R3:W1:Y:S01]  /*0c50*/  SYNCS.EXCH.64 URZ, [UR6+0x110], UR10 ;  /* 0x0001100a06ff75b2 */ /* 0x0026620008000100 */
[----:B------:R3:W2:Y:S01]  /*0c60*/  SYNCS.EXCH.64 URZ, [UR6+0x130], UR4 ;  /* 0x0001300406ff75b2 */ /* 0x0006a20008000100 */
[----:B------:R3:W1:Y:S01]  /*0c70*/  SYNCS.EXCH.64 URZ, [UR6+0x118], UR10 ;  /* 0x0001180a06ff75b2 */ /* 0x0006620008000100 */
[----:B------:R3:W1:Y:S01]  /*0c80*/  SYNCS.EXCH.64 URZ, [UR6+0x138], UR4 ;  /* 0x0001380406ff75b2 */ /* 0x0006620008000100 */
[----:B------:R3:W1:Y:S01]  /*0c90*/  SYNCS.EXCH.64 URZ, [UR6+0x120], UR10 ;  /* 0x0001200a06ff75b2 */ /* 0x0006620008000100 */
[----:B------:R3:W1:Y:S01]  /*0ca0*/  SYNCS.EXCH.64 URZ, [UR6+0x140], UR4 ;  /* 0x0001400406ff75b2 */ /* 0x0006620008000100 */
[----:B------:R3:W1:Y:S01]  /*0cb0*/  SYNCS.EXCH.64 URZ, [UR6+0x128], UR10 ;  /* 0x0001280a06ff75b2 */ /* 0x0006620008000100 */
[----:B------:R3:W1:Y:S02]  /*0cc0*/  SYNCS.EXCH.64 URZ, [UR6+0x148], UR4 ;  /* 0x0001480406ff75b2 */ /* 0x0006640008000100 */
[----:B---3--:R-:W-:Y:S01]  /*0cd0*/  NOP ;  /* 0x0000000000007918 */ /* 0x008fe20000000000 */
.L_x_14:
[----:B------:R-:W3:Y:S01]  /*0ce0*/  SHFL.IDX PT, R2, R106, RZ, 0x1f ;  /* 0x00001fff6a027589 */ /* 0x000ee200000e0000 */
[----:B------:R-:W-:Y:S01]  /*0cf0*/  NOP ;  /* 0x0000000000007918 */ /* 0x000fe20000000000 */
[----:B---3--:R-:W-:-:S13]  /*0d00*/  ISETP.NE.AND P0, PT, R2, 0x3, PT ;  /* 0x000000030200780c */ /* 0x008fda0003f05270 */
[----:B------:R-:W-:Y:S05]  /*0d10*/  @P0 BRA `(.L_x_15) ;  /* 0x0000000000380947 */ /* 0x000fea0003800000 */
[----:B-12---:R-:W1:Y:S01]  /*0d20*/  S2UR UR5, SR_CgaCtaId ;  /* 0x00000000000579c3 */ /* 0x006e620000008800 */
        /* <DEDUP_REMOVED lines=8> */
[----:B-1----:R3:W1:Y:S01]  /*0db0*/  SYNCS.EXCH.64 URZ, [UR5+0x150], UR6 ;  /* 0x0001500605ff75b2 */ /* 0x0026620008000100 */
[----:B------:R3:W2:Y:S01]  /*0dc0*/  SYNCS.EXCH.64 URZ, [UR5+0x160], UR6 ;  /* 0x0001600605ff75b2 */ /* 0x0006a20008000100 */
[----:B------:R3:W1:Y:S01]  /*0dd0*/  SYNCS.EXCH.64 URZ, [UR5+0x158], UR6 ;  /* 0x0001580605ff75b2 */ /* 0x0006620008000100 */
[----:B------:R3:W1:Y:S02]  /*0de0*/  SYNCS.EXCH.64 URZ, [UR5+0x168], UR6 ;  /* 0x0001680605ff75b2 */ /* 0x0006640008000100 */
[----:B---3--:R-:W-:Y:S01]  /*0df0*/  NOP ;  /* 0x0000000000007918 */ /* 0x008fe20000000000 */
.L_x_15:
[----:B-12---:R-:W1:Y:S01]  /*0e00*/  S2UR UR5, SR_CTAID.X ;  /* 0x00000000000579c3 */ /* 0x006e620000002500 */
[----:B------:R-:W-:-:S05]  /*0e10*/  CS2R.32 R99, SR_CgaSize ;  /* 0x0000000000637805 */ /* 0x000fca0000008a00 */
[----:B------:R-:W-:-:S05]  /*0e20*/  IMAD R99, R99, -0xa0, RZ ;  /* 0xffffff6063637824 */ /* 0x000fca00078e02ff */
[----:B------:R-:W-:-:S14]  /*0e30*/  R2UR UR7, R99 ;  /* 0x00000000630772ca */ /* 0x000fdc00000e0000 */
[----:B------:R-:W2:Y:S01]  /*0e40*/  LDCU UR7, c[0x0][UR7+0x2b0] ;  /* 0x00005600070777ac */ /* 0x000ea20008000800 */
[----:B------:R-:W-:Y:S01]  /*0e50*/  NOP ;  /* 0x0000000000007918 */ /* 0x000fe20000000000 */
[----:B------:R-:W-:-:S05]  /*0e60*/  CS2R.32 R99, SR_CgaSize ;  /* 0x0000000000637805 */ /* 0x000fca0000008a00 */
[----:B------:R-:W-:-:S05]  /*0e70*/  IMAD R99, R99, -0xa0, RZ ;  /* 0xffffff6063637824 */ /* 0x000fca00078e02ff */
[----:B------:R-:W-:-:S14]  /*0e80*/  R2UR UR6, R99 ;  /* 0x00000000630672ca */ /* 0x000fdc00000e0000 */
[----:B------:R-:W3:Y:S01]  /*0e90*/  LDCU UR6, c[0x0][UR6+0x2b4] ;  /* 0x00005680060677ac */ /* 0x000ee20008000800 */
[----:B------:R-:W4:Y:S08]  /*0ea0*/  S2UR UR4, SR_CTAID.Y ;  /* 0x00000000000479c3 */ /* 0x000f300000002600 */
[----:B------:R-:W3:Y:S01]  /*0eb0*/  LDC R9, c[0x0][0xb24] ;  /* 0x0002c900ff097b82 */ /* 0x000ee20000000800 */
[----:B-1----:R-:W-:-:S02]  /*0ec0*/  I2FP.F32.U32 R5, UR5 ;  /* 0x0000000500057c45 */ /* 0x002fc40008201000 */
[----:B------:R-:W-:-:S05]  /*0ed0*/  CS2R.32 R3, SR_CgaSize ;  /* 0x0000000000037805 */ /* 0x000fca0000008a00 */
[----:B------:R-:W-:-:S06]  /*0ee0*/  IMAD R3, R3, -0xa0, RZ ;  /* 0xffffff6003037824 */ /* 0x000fcc00078e02ff */
[----:B------:R-:W1:Y:S01]  /*0ef0*/  LDC R3, c[0x0][R3+0x2a0] ;  /* 0x0000a80003037b82 */ /* 0x000e620000000800 */
[----:B------:R-:W-:Y:S01]  /*0f00*/  MOV R99, UR5 ;  /* 0x0000000500637c02 */ /* 0x000fe20008000f00 */
[----:B--2---:R-:W-:Y:S01]  /*0f10*/  FMUL R5, R5, UR7 ;  /* 0x0000000705057c20 */ /* 0x004fe20008400000 */
[----:B----4-:R-:W-:Y:S02]  /*0f20*/  I2FP.F32.U32 R4, UR4 ;  /* 0x0000000400047c45 */ /* 0x010fe40008201000 */
[----:B------:R-:W-:-:S05]  /*0f30*/  CS2R.32 R2, SR_CgaSize ;  /* 0x0000000000027805 */ /* 0x000fca0000008a00 */
[----:B------:R-:W-:-:S06]  /*0f40*/  IMAD R2, R2, -0xa0, RZ ;  /* 0xffffff6002027824 */ /* 0x000fcc00078e02ff */
[----:B------:R-:W2:Y:S01]  /*0f50*/  LDC R2, c[0x0][R2+0x2a4] ;  /* 0x0000a90002027b82 */ /* 0x000ea20000000800 */
[----:B------:R-:W4:Y:S01]  /*0f60*/  F2I.U32.TRUNC.NTZ R96, R5 ;  /* 0x0000000500607305 */ /* 0x000f22000020f000 */
[----:B------:R-:W-:Y:S01]  /*0f70*/  MOV R97, UR4 ;  /* 0x0000000400617c02 */ /* 0x000fe20008000f00 */
[----:B---3--:R-:W-:-:S05]  /*0f80*/  FMUL R4, R4, UR6 ;  /* 0x0000000604047c20 */ /* 0x008fca0008400000 */
[----:B------:R-:W-:Y:S01]  /*0f90*/  BAR.SYNC.DEFER_BLOCKING 0x0 ;  /* 0x0000000000007b1d */ /* 0x000fe20000010000 */
[----:B------:R-:W-:-:S05]  /*0fa0*/  ISETP.GE.AND P0, PT, R9, 0x1, PT ;  /* 0x000000010900780c */ /* 0x000fca0003f06270 */
[----:B------:R-:W3:Y:S02]  /*0fb0*/  F2I.U32.TRUNC.NTZ R81, R4 ;  /* 0x0000000400517305 */ /* 0x000ee4000020f000 */
[----:B------:R-:W2:Y:S01]  /*0fc0*/  S2UR UR36, SR_CTAID.Z ;  /* 0x00000000002479c3 */ /* 0x000ea20000002700 */
[----:B----4-:R-:W-:-:S05]  /*0fd0*/  IADD3 R96, PT, PT, -R96, RZ, RZ ;  /* 0x000000ff60607210 */ /* 0x010fca0007ffe1ff */
[----:B-1----:R-:W-:Y:S01]  /*0fe0*/  IMAD R96, R3, R96, UR5 ;  /* 0x0000000503607e24 */ /* 0x002fe2000f8e0260 */
[----:B---3--:R-:W-:-:S05]  /*0ff0*/  IADD3 R81, PT, PT, -R81, RZ, RZ ;  /* 0x000000ff51517210 */ /* 0x008fca0007ffe1ff */
[----:B--2---:R-:W-:Y:S01]  /*1000*/  IMAD R81, R2, R81, UR4 ;  /* 0x0000000402517e24 */ /* 0x004fe2000f8e0251 */
[----:B------:R-:W-:Y:S06]  /*1010*/  @!P0 BRA `(.L_x_16) ;  /* 0x0000000000b88947 */ /* 0x000fec0003800000 */
[----:B------:R-:W1:Y:S01]  /*1020*/  LDC.64 R4, c[0x0][0xb18] ;  /* 0x0002c600ff047b82 */ /* 0x000e620000000a00 */
[----:B------:R-:W-:-:S07]  /*1030*/  ISETP.NE.AND P0, PT, R9, 0x1, PT ;  /* 0x000000010900780c */ /* 0x000fce0003f05270 */
[----:B------:R-:W2:Y:S08]  /*1040*/  LDC R10, c[0x0][0xb0c] ;  /* 0x0002c300ff0a7b82 */ /* 0x000eb00000000800 */
[----:B------:R-:W3:Y:S08]  /*1050*/  LDC R11, c[0x0][0x370] ;  /* 0x0000dc00ff0b7b82 */ /* 0x000ef00000000800 */
[----:B------:R-:W4:Y:S01]  /*1060*/  LDC R12, c[0x0][0x374] ;  /* 0x0000dd00ff0c7b82 */ /* 0x000f220000000800 */
[----:B-1----:R-:W-:-:S07]  /*1070*/  ISETP.NE.AND P1, PT, R4, 0x1, PT ;  /* 0x000000010400780c */ /* 0x002fce0003f25270 */
[----:B------:R-:W3:Y:S01]  /*1080*/  LDC.64 R6, c[0x0][0xb10] ;  /* 0x0002c400ff067b82 */ /* 0x000ee20000000a00 */
[----:B--2---:R-:W-:-:S07]  /*1090*/  ISETP.NE.AND P2, PT, R10, 0x1, PT ;  /* 0x000000010a00780c */ /* 0x004fce0003f45270 */
[----:B------:R-:W1:Y:S08]  /*10a0*/  LDC R8, c[0x0][0xb20] ;  /* 0x0002c800ff087b82 */ /* 0x000e700000000800 */
[----:B------:R-:W2:Y:S01]  /*10b0*/  LDC.64 R2, c[0x0][0xb28] ;  /* 0x0002ca00ff027b82 */ /* 0x000ea20000000a00 */
[----:B----4-:R-:W-:-:S04]  /*10c0*/  IMAD.HI.U32 R13, R12, R5, RZ ;  /* 0x000000050c0d7227 */ /* 0x010fc800078e00ff */
[----:B------:R-:W-:-:S04]  /*10d0*/  IMAD.HI.U32 R5, R97, R5, RZ ;  /* 0x0000000561057227 */ /* 0x000fc800078e00ff */
[----:B---3--:R-:W-:-:S04]  /*10e0*/  IMAD.HI.U32 R14, R11, R6, RZ ;  /* 0x000000060b0e7227 */ /* 0x008fc800078e00ff */
[----:B------:R-:W-:Y:S01]  /*10f0*/  IMAD.HI.U32 R16, R99, R6, RZ ;  /* 0x0000000663107227 */ /* 0x000fe200078e00ff */
[-C--:B------:R-:W-:Y:S02]  /*1100*/  @P2 SHF.R.U32.HI R11, RZ, R7.reuse, R14 ;  /* 0x00000007ff0b2219 */ /* 0x080fe4000001160e */
[-C--:B-1----:R-:W-:Y:S02]  /*1110*/  @P1 SHF.R.U32.HI R12, RZ, R8.reuse, R13 ;  /* 0x00000008ff0c1219 */ /* 0x082fe4000001160d */
[----:B------:R-:W-:Y:S02]  /*1120*/  SHF.R.U32.HI R8, RZ, R8, R5 ;  /* 0x00000008ff087219 */ /* 0x000fe40000011605 */
[----:B------:R-:W-:Y:S02]  /*1130*/  SHF.R.U32.HI R16, RZ, R7, R16 ;  /* 0x00000007ff107219 */ /* 0x000fe40000011610 */
[----:B------:R-:W-:Y:S01]  /*1140*/  SEL R5, R97, R8, !P1 ;  /* 0x0000000861057207 */ /* 0x000fe20004800000 */
[----:B--2---:R-:W-:Y:S01]  /*1150*/  IMAD.HI.U32 R14, R12, R2, RZ ;  /* 0x000000020c0e7227 */ /* 0x004fe200078e00ff */
[----:B------:R-:W-:-:S03]  /*1160*/  SEL R7, R99, R16, !P2 ;  /* 0x0000001063077207 */ /* 0x000fc60005000000 */
[----:B------:R-:W-:Y:S01]  /*1170*/  IMAD.HI.U32 R6, R11, R2, RZ ;  /* 0x000000020b067227 */ /* 0x000fe200078e00ff */
[----:B------:R-:W-:-:S04]  /*1180*/  @P0 SHF.R.U32.HI R12, RZ, R3, R14 ;  /* 0x00000003ff0c0219 */ /* 0x000fc8000001160e */
[----:B------:R-:W-:Y:S01]  /*1190*/  @P0 SHF.R.U32.HI R11, RZ, R3, R6 ;  /* 0x00000003ff0b0219 */ /* 0x000fe20000011606 */
[----:B------:R-:W-:-:S04]  /*11a0*/  IMAD R12, R12, R9, RZ ;  /* 0x000000090c0c7224 */ /* 0x000fc800078e02ff */
[----:B------:R-:W-:Y:S01]  /*11b0*/  IMAD R6, R11, R9, RZ ;  /* 0x000000090b067224 */ /* 0x000fe200078e02ff */
[----:B------:R-:W-:-:S04]  /*11c0*/  ISETP.GE.AND P1, PT, R5, R12, PT ;  /* 0x0000000c0500720c */ /* 0x000fc80003f26270 */
[----:B------:R-:W-:Y:S01]  /*11d0*/  ISETP.GE.OR P1, PT, R7, R6, P1 ;  /* 0x000000060700720c */ /* 0x000fe20000f26670 */
[----:B------:R-:W-:-:S05]  /*11e0*/  IMAD.HI.U32 R6, R5, R2, RZ ;  /* 0x0000000205067227 */ /* 0x000fca00078e00ff */
[----:B------:R-:W-:-:S04]  /*11f0*/  SHF.R.U32.HI R6, RZ, R3, R6 ;  /* 0x00000003ff067219 */ /* 0x000fc80000011606 */
[----:B------:R-:W-:-:S03]  /*1200*/  SEL R6, R5, R6, !P0 ;  /* 0x0000000605067207 */ /* 0x000fc60004000000 */
[----:B------:R-:W-:Y:S01]  /*1210*/  @!P1 IMAD.HI.U32 R8, R7, R2, RZ ;  /* 0x0000000207089227 */ /* 0x000fe200078e00ff */
[----:B------:R-:W-:-:S04]  /*1220*/  IADD3 R2, PT, PT, -R6, RZ, RZ ;  /* 0x000000ff06027210 */ /* 0x000fc80007ffe1ff */
[----:B------:R-:W-:Y:S01]  /*1230*/  @!P1 SHF.R.U32.HI R8, RZ, R3, R8 ;  /* 0x00000003ff089219 */ /* 0x000fe20000011608 */
[----:B------:R-:W-:-:S03]  /*1240*/  IMAD R2, R9, R2, R5 ;  /* 0x0000000209027224 */ /* 0x000fc600078e0205 */
[----:B------:R-:W-:Y:S02]  /*1250*/  @!P1 SEL R3, R7, R8, !P0 ;  /* 0x0000000807039207 */ /* 0x000fe40004000000 */
[----:B------:R-:W-:-:S03]  /*1260*/  IADD3 R8, PT, PT, -R5, RZ, RZ ;  /* 0x000000ff05087210 */ /* 0x000fc60007ffe1ff */
[--C-:B------:R-:W-:Y:S02]  /*1270*/  @!P1 IMAD.IADD R6, R6, 0x1, -R3.reuse ;  /* 0x0000000106069824 */ /* 0x100fe400078e0a03 */
[----:B------:R-:W-:Y:S01]  /*1280*/  @!P1 IMAD R3, R2, R11, R3 ;  /* 0x0000000b02039224 */ /* 0x000fe200078e0203 */
[----:B------:R-:W-:Y:S01]  /*1290*/  IADD3 R2, PT, PT, -R7, RZ, RZ ;  /* 0x000000ff07027210 */ /* 0x000fe20007ffe1ff */
[----:B------:R-:W-:Y:S02]  /*12a0*/  @!P1 IMAD R5, R6, R9, R7 ;  /* 0x0000000906059224 */ /* 0x000fe400078e0207 */
[----:B------:R-:W-:Y:S02]  /*12b0*/  IMAD R8, R4, R8, R97 ;  /* 0x0000000804087224 */ /* 0x000fe400078e0261 */
[----:B------:R-:W-:Y:S02]  /*12c0*/  @!P1 IMAD.MOV.U32 R7, RZ, RZ, R3 ;  /* 0x000000ffff079224 */ /* 0x000fe400078e0003 */
[----:B------:R-:W-:-:S02]  /*12d0*/  IMAD R2, R10, R2, R99 ;  /* 0x000000020a027224 */ /* 0x000fc400078e0263 */
[----:B------:R-:W-:Y:S02]  /*12e0*/  IMAD R97, R5, R4, R8 ;  /* 0x0000000405617224 */ /* 0x000fe400078e0208 */
[----:B------:R-:W-:Y:S02]  /*12f0*/  IMAD R99, R7, R10, R2 ;  /* 0x0000000a07637224 */ /* 0x000fe400078e0202 */
.L_x_16:
[----:B------:R-:W1:Y:S01]  /*1300*/  LDCU UR4, c[0x0][0xb30] ;  /* 0x00016600ff0477ac */ /* 0x000e620008000800 */
[----:B------:R-:W2:Y:S08]  /*1310*/  S2UR UR37, SR_CgaCtaId ;  /* 0x00000000002579c3 */ /* 0x000eb00000008800 */
[----:B------:R-:W3:Y:S01]  /*1320*/  LDC R40, c[0x0][0xb24] ;  /* 0x0002c900ff287b82 */ /* 0x000ee20000000800 */
[----:B-1----:R-:W-:-:S09]  /*1330*/  UISETP.NE.AND UP1, UPT, UR4, 0x1, UPT ;  /* 0x000000010400788c */ /* 0x002fd2000bf25270 */
[----:B--2---:R-:W-:Y:S05]  /*1340*/  BRA.U UP1, `(.L_x_17) ;  /* 0x0000000101407547 */ /* 0x004fea000b800000 */
[----:B------:R-:W1:Y:S08]  /*1350*/  LDC.64 R4, c[0x0][0xb10] ;  /* 0x0002c400ff047b82 */ /* 0x000e700000000a00 */
[----:B------:R-:W2:Y:S08]  /*1360*/  LDC.64 R2, c[0x0][0xb18] ;  /* 0x0002c600ff027b82 */ /* 0x000eb00000000a00 */
[----:B------:R-:W4:Y:S08]  /*1370*/  LDC R6, c[0x0][0xb20] ;  /* 0x0002c800ff067b82 */ /* 0x000f300000000800 */
[----:B------:R-:W3:Y:S01]  /*1380*/  LDC R8, c[0x0][0xb0c] ;  /* 0x0002c300ff087b82 */ /* 0x000ee20000000800 */
[----:B-1----:R-:W-:-:S05]  /*1390*/  IMAD.HI.U32 R4, R99, R4, RZ ;  /* 0x0000000463047227 */ /* 0x002fca00078e00ff */
[----:B------:R-:W-:Y:S01]  /*13a0*/  SHF.R.U32.HI R4, RZ, R5, R4 ;  /* 0x00000005ff047219 */ /* 0x000fe20000011604 */
[----:B--2---:R-:W-:Y:S01]  /*13b0*/  IMAD.HI.U32 R3, R97, R3, RZ ;  /* 0x0000000361037227 */ /* 0x004fe200078e00ff */
[----:B------:R-:W-:-:S04]  /*13c0*/  ISETP.NE.AND P0, PT, R2, 0x1, PT ;  /* 0x000000010200780c */ /* 0x000fc80003f05270 */
[----:B----4-:R-:W-:-:S04]  /*13d0*/  SHF.R.U32.HI R6, RZ, R6, R3 ;  /* 0x00000006ff067219 */ /* 0x010fc80000011603 */
[----:B------:R-:W-:Y:S02]  /*13e0*/  SEL R3, R97, R6, !P0 ;  /* 0x0000000661037207 */ /* 0x000fe40004000000 */
[----:B---3--:R-:W-:-:S04]  /*13f0*/  ISETP.NE.AND P1, PT, R8, 0x1, PT ;  /* 0x000000010800780c */ /* 0x008fc80003f25270 */
[----:B------:R-:W-:-:S05]  /*1400*/  SEL R4, R99, R4, !P1 ;  /* 0x0000000463047207 */ /* 0x000fca0004800000 */
[----:B------:R-:W-:Y:S02]  /*1410*/  IMAD.IADD R5, R3, 0x1, -R4 ;  /* 0x0000000103057824 */ /* 0x000fe400078e0a04 */
[----:B------:R-:W-:Y:S02]  /*1420*/  IMAD.IADD R3, R4, 0x1, -R3 ;  /* 0x0000000104037824 */ /* 0x000fe400078e0a03 */
[----:B------:R-:W-:Y:S02]  /*1430*/  IMAD R99, R5, R8, R99 ;  /* 0x0000000805637224 */ /* 0x000fe400078e0263 */
[----:B------:R-:W-:-:S07]  /*1440*/  IMAD R97, R3, R2, R97 ;  /* 0x0000000203617224 */ /* 0x000fce00078e0261 */
.L_x_17:
[----:B------:R-:W-:Y:S01]  /*1450*/  BAR.SYNC.DEFER_BLOCKING 0x0 ;  /* 0x0000000000007b1d */ /* 0x000fe20000010000 */
[----:B------:R-:W-:Y:S01]  /*1460*/  UISETP.NE.AND UP1, UPT, UR8, 0x2, UPT ;  /* 0x000000020800788c */ /* 0x000fe2000bf25270 */
[----:B------:R-:W-:Y:S02]  /*1470*/  ISETP.NE.OR P5, PT, R0, 0x2, !P5 ;  /* 0x000000020000780c */ /* 0x000fe40006fa5670 */
[----:B------:R-:W-:-:S06]  /*1480*/  LOP3.LUT R2, R103, 0x1f, RZ, 0xc0, !PT ;  /* 0x0000001f67027812 */ /* 0x000fcc00078ec0ff */
[----:B------:R-:W-:Y:S05]  /*1490*/  BRA.U UP1, `(.L_x_18) ;  /* 0x0000001501987547 */ /* 0x000fea000b800000 */
[----:B------:R-:W1:Y:S01]  /*14a0*/  LDCU UR13, c[0x0][0x38c] ;  /* 0x00007180ff0d77ac */ /* 0x000e620008000800 */
[----:B------:R-:W2:Y:S01]  /*14b0*/  LDC R9, c[0x0][0x370] ;  /* 0x0000dc00ff097b82 */ /* 0x000ea20000000800 */
[----:B------:R-:W-:Y:S01]  /*14c0*/  PLOP3.LUT P1, PT, PT, PT, UP2, 0x80, 0x8 ;  /* 0x000000000008781c */ /* 0x000fe20003f2f028 */
[----:B------:R-:W-:Y:S01]  /*14d0*/  IMAD.MOV.U32 R15, RZ, RZ, 0x1 ;  /* 0x00000001ff0f7424 */ /* 0x000fe200078e00ff */
[----:B------:R-:W-:Y:S01]  /*14e0*/  ISETP.EQ.OR P4, PT, R2, RZ, P5 ;  /* 0x000000ff0200720c */ /* 0x000fe20002f82670 */
[----:B------:R-:W-:Y:S01]  /*14f0*/  IMAD.MOV.U32 R14, RZ, RZ, RZ ;  /* 0x000000ffff0e7224 */ /* 0x000fe200078e00ff */
[----:B------:R-:W-:Y:S02]  /*1500*/  PLOP3.LUT P1, PT, P1, PT, PT, 0x8, 0x80 ;  /* 0x000000000080781c */ /* 0x000fe40000f2e170 */
[----:B------:R-:W-:Y:S01]  /*1510*/  CS2R R12, SRZ ;  /* 0x00000000000c7805 */ /* 0x000fe2000001ff00 */
[----:B------:R-:W-:Y:S01]  /*1520*/  IMAD.MOV.U32 R10, RZ, RZ, 0x1 ;  /* 0x00000001ff0a7424 */ /* 0x000fe200078e00ff */
[----:B------:R-:W4:Y:S01]  /*1530*/  LDC R0, c[0x0][0x374] ;  /* 0x0000dd00ff007b82 */ /* 0x000f220000000800 */
[----:B------:R-:W2:Y:S01]  /*1540*/  LDCU.64 UR22, c[0x0][0x348] ;  /* 0x00006900ff1677ac */ /* 0x000ea20008000a00 */
[----:B------:R-:W-:Y:S01]  /*1550*/  UMOV UR6, URZ ;  /* 0x000000ff00067c82 */ /* 0x000fe20008000000 */
[----:B-1----:R-:W-:-:S04]  /*1560*/  UIADD3 UR5, UPT, UPT, UR13, 0x7f, URZ ;  /* 0x0000007f0d057890 */ /* 0x002fc8000fffe0ff */
[----:B------:R-:W-:-:S04]  /*1570*/  USHF.R.S32.HI UR4, URZ, 0x1f, UR5 ;  /* 0x0000001fff047899 */ /* 0x000fc80008011405 */
[----:B------:R-:W-:-:S04]  /*1580*/  ULEA.HI UR4, UR4, UR5, URZ, 0x7 ;  /* 0x0000000504047291 */ /* 0x000fc8000f8f38ff */
[----:B------:R-:W-:Y:S02]  /*1590*/  USHF.R.S32.HI UR15, URZ, 0x7, UR4 ;  /* 0x00000007ff0f7899 */ /* 0x000fe40008011404 */
[----:B------:R-:W-:Y:S02]  /*15a0*/  UIADD3 UR4, UPT, UPT, UR13, -0x1, URZ ;  /* 0xffffffff0d047890 */ /* 0x000fe4000fffe0ff */
[----:B------:R-:W-:Y:S02]  /*15b0*/  UISETP.LT.U32.AND UP0, UPT, UR15, 0xd, UPT ;  /* 0x0000000d0f00788c */ /* 0x000fe4000bf01070 */
[----:B------:R-:W-:Y:S02]  /*15c0*/  UISETP.GE.U32.AND UP1, UPT, UR4, -0xff, UPT ;  /* 0xffffff010400788c */ /* 0x000fe4000bf26070 */
[----:B------:R-:W-:Y:S02]  /*15d0*/  USEL UR14, UR15, 0xd, UP0 ;  /* 0x0000000d0f0e7887 */ /* 0x000fe40008000000 */
[----:B------:R-:W-:-:S02]  /*15e0*/  UIADD3 UR13, UPT, UPT, UR13, 0xfe, URZ ;  /* 0x000000fe0d0d7890 */ /* 0x000fc4000fffe0ff */
[----:B------:R-:W-:Y:S02]  /*15f0*/  UIADD3 UR5, UPT, UPT, UR14, -0x1, URZ ;  /* 0xffffffff0e057890 */ /* 0x000fe4000fffe0ff */
[----:B------:R-:W-:-:S03]  /*1600*/  UIADD3 UR7, UPT, UPT, UR15, -UR14, URZ ;  /* 0x8000000e0f077290 */ /* 0x000fc6000fffe0ff */
[----:B------:R-:W-:-:S04]  /*1610*/  @UP1 UIADD3 UR5, UPT, UPT, UR14, URZ, URZ ;  /* 0x000000ff0e051290 */ /* 0x000fc8000fffe0ff */
[----:B--2---:R-:W-:-:S12]  /*1620*/  UIADD3 UR5, UPT, UPT, UR5, 0x1, URZ ;  /* 0x0000000105057890 */ /* 0x004fd8000fffe0ff */
.L_x_36:
[----:B------:R-:W-:Y:S01]  /*1630*/  UISETP.NE.AND UP0, UPT, UR37, URZ, UPT ;  /* 0x000000ff2500728c */ /* 0x000fe2000bf05270 */
[----:B------:R-:W1:Y:S08]  /*1640*/  S2UR UR37, SR_CgaCtaId ;  /* 0x00000000002579c3 */ /* 0x000e700000008800 */
[----:B------:R-:W-:Y:S05]  /*1650*/  BRA.U UP0, `(.L_x_19) ;  /* 0x0000000100347547 */ /* 0x000fea000b800000 */
[----:B------:R-:W2:Y:S01]  /*1660*/  S2R R2, SR_CgaCtaId ;  /* 0x0000000000027919 */ /* 0x000ea20000008800 */
[----:B------:R-:W-:-:S04]  /*1670*/  MOV R3, 0x400 ;  /* 0x0000040000037802 */ /* 0x000fc80000000f00 */
[----:B--2---:R-:W-:Y:S02]  /*1680*/  LEA R3, R2, R3, 0x18 ;  /* 0x0000000302037211 */ /* 0x004fe400078ec0ff */
[----:B------:R-:W-:-:S03]  /*1690*/  SHF.L.U32 R2, R10, 0x1f, RZ ;  /* 0x0000001f0a027819 */ /* 0x000fc600000006ff */
[----:B------:R-:W-:-:S04]  /*16a0*/  IMAD R3, R12, 0x8, R3 ;  /* 0x000000080c037824 */ /* 0x000fc800078e0203 */
[----:B------:R-:W2:Y:S02]  /*16b0*/  SYNCS.PHASECHK.TRANS64.TRYWAIT P0, [R3+URZ+0x160], R2 ;  /* 0x00016002030075a7 */ /* 0x000ea400080011ff */
[----:B--2---:R-:W-:Y:S05]  /*16c0*/  @!P0 BRA `(.L_x_20) ;  /* 0x0000005000588947 */ /* 0x004fea0003800000 */
.L_x_105:
[----:B------:R-:W-:Y:S01]  /*16d0*/  VIADD R12, R12, 0x1 ;  /* 0x000000010c0c7836 */ /* 0x000fe20000000000 */
[----:B------:R2:W-:Y:S04]  /*16e0*/  SYNCS.ARRIVE.TRANS64.A1T0 RZ, [R3+URZ+0x150], RZ ;  /* 0x000150ff03ff79a7 */ /* 0x0005e800081000ff */
[----:B------:R-:W-:-:S04]  /*16f0*/  ISETP.NE.AND P0, PT, R12, 0x2, PT ;  /* 0x000000020c00780c */ /* 0x000fc80003f05270 */
[----:B------:R-:W-:Y:S02]  /*1700*/  SEL R12, R12, RZ, P0 ;  /* 0x000000ff0c0c7207 */ /* 0x000fe40000000000 */
[----:B--2---:R-:W-:-:S04]  /*1710*/  SEL R3, RZ, 0x1, P0 ;  /* 0x00000001ff037807 */ /* 0x004fc80000000000 */
[----:B------:R-:W-:-:S07]  /*1720*/  LOP3.LUT R10, R10, R3, RZ, 0x3c, !PT ;  /* 0x000000030a0a7212 */ /* 0x000fce00078e3cff */
.L_x_19:
[----:B------:R-:W-:Y:S01]  /*1730*/  UMOV UR4, 0x400 ;  /* 0x0000040000047882 */ /* 0x000fe20000000000 */
[----:B------:R-:W-:Y:S01]  /*1740*/  SHF.L.U32 R2, R15, 0x1f, RZ ;  /* 0x0000001f0f027819 */ /* 0x000fe200000006ff */
[----:B-1----:R-:W-:Y:S01]  /*1750*/  ULEA UR4, UR37, UR4, 0x18 ;  /* 0x0000000425047291 */ /* 0x002fe2000f8ec0ff */
[----:B------:R-:W-:Y:S01]  /*1760*/  R2UR UR35, R99 ;  /* 0x00000000632372ca */ /* 0x000fe200000e0000 */
[----:B------:R-:W-:Y:S01]  /*1770*/  UISETP.GE.U32.AND UP0, UPT, UR13, 0xff, UPT ;  /* 0x000000ff0d00788c */ /* 0x000fe2000bf06070 */
[----:B------:R-:W-:Y:S01]  /*1780*/  R2UR UR11, R97 ;  /* 0x00000000610b72ca */ /* 0x000fe200000e0000 */
[----:B------:R-:W-:Y:S01]  /*1790*/  ULEA UR8, UR6, UR4, 0x3 ;  /* 0x0000000406087291 */ /* 0x000fe2000f8e18ff */
[----:B------:R-:W-:-:S08]  /*17a0*/  UMOV UR24, URZ ;  /* 0x000000ff00187c82 */ /* 0x000fd00008000000 */
[----:B------:R1:W2:Y:S01]  /*17b0*/  SYNCS.PHASECHK.TRANS64.TRYWAIT P0, [UR8+0x68], R2 ;  /* 0x00006802ff0075a7 */ /* 0x0002a20008001108 */
[----:B------:R-:W-:Y:S02]  /*17c0*/  USHF.L.U32 UR35, UR35, 0x6, URZ ;  /* 0x0000000623237899 */ /* 0x000fe400080006ff */
[----:B------:R-:W-:Y:S01]  /*17d0*/  USHF.L.U32 UR11, UR11, 0x6, URZ ;  /* 0x000000060b0b7899 */ /* 0x000fe200080006ff */
[----:B------:R-:W-:Y:S11]  /*17e0*/  BRA.U !UP0, `(.L_x_21) ;  /* 0x0000000108a47547 */ /* 0x000ff6000b800000 */
[----:B------:R-:W-:Y:S01]  /*17f0*/  UMOV UR16, URZ ;  /* 0x000000ff00107c82 */ /* 0x000fe20008000000 */
[----:B------:R-:W-:-:S05]  /*1800*/  UMOV UR17, UR6 ;  /* 0x0000000600117c82 */ /* 0x000fca0008000000 */
.L_x_26:
[----:B-1----:R-:W-:Y:S01]  /*1810*/  ULEA UR33, UR17, UR4, 0x3 ;  /* 0x0000000411217291 */ /* 0x002fe2000f8e18ff */
[----:B--2---:R-:W-:Y:S01]  /*1820*/  @!P5 MOV R3, 0x4000 ;  /* 0x000040000003d802 */ /* 0x004fe20000000f00 */
[----:B--2---:R-:W-:Y:S10]  /*1830*/  @P0 BRA `(.L_x_22) ;  /* 0x00000000000c0947 */ /* 0x004ff40003800000 */
[----:B------:R-:W-:-:S04]  /*1840*/  SHF.L.U32 R5, R15, 0x1f, RZ ;  /* 0x0000001f0f057819 */ /* 0x000fc800000006ff */
[----:B------:R-:W2:Y:S02]  /*1850*/  SYNCS.PHASECHK.TRANS64.TRYWAIT P0, [UR33+0x68], R5 ;  /* 0x00006805ff0075a7 */ /* 0x000ea40008001121 */
[----:B--2---:R-:W-:Y:S05]  /*1860*/  @!P0 BRA `(.L_x_23) ;  /* 0x0000005000048947 */ /* 0x004fea0003800000 */
.L_x_22:
[----:B------:R2:W-:Y:S01]  /*1870*/  @!P5 SYNCS.ARRIVE.TRANS64 RZ, [UR33], R3 ;  /* 0x00000003ffffd9a7 */ /* 0x0005e20008000021 */
[----:B------:R-:W-:Y:S04]  /*1880*/  BSSY.RECONVERGENT B0, `(.L_x_24) ;  /* 0x0000003000007945 */ /* 0x000fe80003800200 */
[----:B------:R-:W-:Y:S05]  /*1890*/  @P4 BRA `(.L_x_25) ;  /* 0x0000000000044947 */ /* 0x000fea0003800000 */
[----:B------:R-:W-:Y:S05]  /*18a0*/  BPT.TRAP 0x1 ;  /* 0x000000040000795c */ /* 0x000fea0000300000 */
.L_x_25:
[----:B------:R-:W-:Y:S05]  /*18b0*/  BSYNC.RECONVERGENT B0 ;  /* 0x0000000000007941 */ /* 0x000fea0003800200 */
.L_x_24:
[----:B------:R-:W-:Y:S02]  /*18c0*/  UIADD3 UR6, UPT, UPT, UR17, 0x1, URZ ;  /* 0x0000000111067890 */ /* 0x000fe4000fffe0ff */
[----:B------:R-:W-:Y:S02]  /*18d0*/  UIADD3 UR26, UP1, UPT, UR22, 0x80, URZ ;  /* 0x00000080161a7890 */ /* 0x000fe4000ff3e0ff */
[----:B------:R-:W-:Y:S02]  /*18e0*/  UISETP.NE.AND UP0, UPT, UR6, 0xd, UPT ;  /* 0x0000000d0600788c */ /* 0x000fe4000bf05270 */
[----:B------:R-:W-:Y:S02]  /*18f0*/  USHF.L.U32 UR34, UR16, 0x7, URZ ;  /* 0x0000000710227899 */ /* 0x000fe400080006ff */
[----:B------:R-:W-:Y:S02]  /*1900*/  USEL UR9, URZ, 0x1, UP0 ;  /* 0x00000001ff097887 */ /* 0x000fe40008000000 */
[----:B------:R-:W-:-:S02]  /*1910*/  USEL UR6, UR6, URZ, UP0 ;  /* 0x000000ff06067287 */ /* 0x000fc40008000000 */
[----:B------:R-:W-:Y:S02]  /*1920*/  UIADD3 UR20, UP0, UPT, UR22, 0x180, URZ ;  /* 0x0000018016147890 */ /* 0x000fe4000ff1e0ff */
[----:B------:R-:W-:Y:S01]  /*1930*/  ULEA UR8, UR6, UR4, 0x3 ;  /* 0x0000000406087291 */ /* 0x000fe2000f8e18ff */
[----:B------:R-:W-:Y:S01]  /*1940*/  LOP3.LUT R15, R15, UR9, RZ, 0x3c, !PT ;  /* 0x000000090f0f7c12 */ /* 0x000fe2000f8e3cff */
[----:B------:R-:W-:Y:S02]  /*1950*/  UIADD3.X UR27, UPT, UPT, URZ, UR23, URZ, UP1, !UPT ;  /* 0x00000017ff1b7290 */ /* 0x000fe40008ffe4ff */
[----:B------:R-:W-:Y:S01]  /*1960*/  UIADD3.X UR21, UPT, UPT, URZ, UR23, URZ, UP0, !UPT ;  /* 0x00000017ff157290 */ /* 0x000fe200087fe4ff */
[----:B-1----:R-:W-:Y:S01]  /*1970*/  SHF.L.U32 R2, R15, 0x1f, RZ ;  /* 0x0000001f0f027819 */ /* 0x002fe200000006ff */
[----:B------:R-:W-:Y:S01]  /*1980*/  UMOV UR18, 0x0 ;  /* 0x0000000000127882 */ /* 0x000fe20000000000 */
[----:B------:R-:W-:Y:S01]  /*1990*/  UMOV UR19, 0x10000000 ;  /* 0x1000000000137882 */ /* 0x000fe20000000000 */
[----:B------:R-:W-:Y:S01]  /*19a0*/  UMOV UR12, UR36 ;  /* 0x00000024000c7c82 */ /* 0x000fe20008000000 */
[----:B------:R1:W1:Y:S01]  /*19b0*/  SYNCS.PHASECHK.TRANS64.TRYWAIT P0, [UR8+0x68], R2 ;  /* 0x00006802ff0075a7 */ /* 0x0002620008001108 */
[----:B------:R-:W-:Y:S01]  /*19c0*/  ULEA UR8, UR17, UR4, 0xd ;  /* 0x0000000411087291 */ /* 0x000fe2000f8e68ff */
[----:B------:R-:W-:Y:S01]  /*19d0*/  UMOV UR9, UR33 ;  /* 0x0000002100097c82 */ /* 0x000fe20008000000 */
[----:B------:R-:W-:-:S02]  /*19e0*/  UMOV UR10, UR34 ;  /* 0x00000022000a7c82 */ /* 0x000fc40008000000 */
[----:B------:R-:W-:Y:S02]  /*19f0*/  UIADD3 UR32, UPT, UPT, UR8, 0x2400, URZ ;  /* 0x0000240008207890 */ /* 0x000fe4000fffe0ff */
[----:B------:R-:W-:Y:S02]  /*1a00*/  UIADD3 UR8, UPT, UPT, UR8, 0x1c400, URZ ;  /* 0x0001c40008087890 */ /* 0x000fe4000fffe0ff */
[----:B------:R-:W-:Y:S01]  /*1a10*/  UIADD3 UR16, UPT, UPT, UR16, 0x1, URZ ;  /* 0x0000000110107890 */ /* 0x000fe2000fffe0ff */
[----:B------:R-:W-:Y:S01]  /*1a20*/  UMOV UR24, UR5 ;  /* 0x0000000500187c82 */ /* 0x000fe20008000000 */
[----:B------:R-:W-:Y:S02]  /*1a30*/  UMOV UR17, UR6 ;  /* 0x0000000600117c82 */ /* 0x000fe40008000000 */
[----:B------:R-:W-:Y:S01]  /*1a40*/  UISETP.NE.AND UP0, UPT, UR16, UR5, UPT ;  /* 0x000000051000728c */ /* 0x000fe2000bf05270 */
[----:B------:R1:W-:Y:S02]  /*1a50*/  UTMALDG.3D [UR32], [UR26], desc[UR18] ;  /* 0x000012201a0075b4 */ /* 0x0003e40008011000 */
[----:B------:R1:W-:Y:S06]  /*1a60*/  UTMALDG.3D [UR8], [UR20], desc[UR18] ;  /* 0x00001208140075b4 */ /* 0x0003ec0008011000 */
[----:B------:R-:W-:Y:S05]  /*1a70*/  BRA.U UP0, `(.L_x_26) ;  /* 0xfffffffd00647547 */ /* 0x000fea000b83ffff */
.L_x_21:
[----:B-1----:R-:W-:Y:S01]  /*1a80*/  ULEA UR8, UR6, UR4, 0x3 ;  /* 0x0000000406087291 */ /* 0x002fe2000f8e18ff */
[----:B------:R-:W-:Y:S01]  /*1a90*/  SHF.L.U32 R2, R15, 0x1f, RZ ;  /* 0x0000001f0f027819 */ /* 0x000fe200000006ff */
[----:B------:R-:W-:Y:S01]  /*1aa0*/  @!P1 SYNCS.ARRIVE.TRANS64.A1T0 RZ, [UR4+0xe8], RZ ;  /* 0x0000e8ffffff99a7 */ /* 0x000fe20008100004 */
[----:B------:R-:W-:-:S06]  /*1ab0*/  UISETP.GT.AND UP0, UPT, UR15, UR14, UPT ;  /* 0x0000000e0f00728c */ /* 0x000fcc000bf04270 */
[----:B--2---:R1:W2:Y:S03]  /*1ac0*/  SYNCS.PHASECHK.TRANS64.TRYWAIT P0, [UR8+0x68], R2 ;  /* 0x00006802ff0075a7 */ /* 0x0042a60008001108 */
[----:B------:R-:W-:Y:S05]  /*1ad0*/  BRA.U !UP0, `(.L_x_27) ;  /* 0x0000000108a87547 */ /* 0x000fea000b800000 */
[----:B------:R-:W-:Y:S01]  /*1ae0*/  UIADD3 UR21, UPT, UPT, UR7, UR24, URZ ;  /* 0x0000001807157290 */ /* 0x000fe2000fffe0ff */
[----:B------:R-:W-:-:S11]  /*1af0*/  UMOV UR25, UR6 ;  /* 0x0000000600197c82 */ /* 0x000fd60008000000 */
.L_x_32:
[----:B-1----:R-:W-:Y:S01]  /*1b00*/  ULEA UR17, UR25, UR4, 0x3 ;  /* 0x0000000419117291 */ /* 0x002fe2000f8e18ff */
[----:B--2---:R-:W-:Y:S01]  /*1b10*/  @!P5 MOV R3, 0x4000 ;  /* 0x000040000003d802 */ /* 0x004fe20000000f00 */
[----:B--2---:R-:W-:Y:S10]  /*1b20*/  @P0 BRA `(.L_x_28) ;  /* 0x00000000000c0947 */ /* 0x004ff40003800000 */
[----:B------:R-:W-:-:S04]  /*1b30*/  SHF.L.U32 R5, R15, 0x1f, RZ ;  /* 0x0000001f0f057819 */ /* 0x000fc800000006ff */
[----:B------:R-:W2:Y:S02]  /*1b40*/  SYNCS.PHASECHK.TRANS64.TRYWAIT P0, [UR17+0x68], R5 ;  /* 0x00006805ff0075a7 */ /* 0x000ea40008001111 */
[----:B--2---:R-:W-:Y:S05]  /*1b50*/  @!P0 BRA `(.L_x_29) ;  /* 0x0000004c00608947 */ /* 0x004fea0003800000 */
.L_x_28:
[----:B------:R2:W-:Y:S01]  /*1b60*/  @!P5 SYNCS.ARRIVE.TRANS64 RZ, [UR17], R3 ;  /* 0x00000003ffffd9a7 */ /* 0x0005e20008000011 */
[----:B------:R-:W-:Y:S04]  /*1b70*/  BSSY.RECONVERGENT B0, `(.L_x_30) ;  /* 0x0000003000007945 */ /* 0x000fe80003800200 */
[----:B------:R-:W-:Y:S05]  /*1b80*/  @P4 BRA `(.L_x_31) ;  /* 0x0000000000044947 */ /* 0x000fea0003800000 */
[----:B------:R-:W-:Y:S05]  /*1b90*/  BPT.TRAP 0x1 ;  /* 0x000000040000795c */ /* 0x000fea0000300000 */
.L_x_31:
[----:B------:R-:W-:Y:S05]  /*1ba0*/  BSYNC.RECONVERGENT B0 ;  /* 0x0000000000007941 */ /* 0x000fea0003800200 */
.L_x_30:
        /* <DEDUP_REMOVED lines=20> */
[----:B------:R-:W-:Y:S01]  /*1cf0*/  UIADD3 UR8, UPT, UPT, UR8, 0x1c400, URZ ;  /* 0x0001c40008087890 */ /* 0x000fe2000fffe0ff */
[----:B------:R-:W-:Y:S01]  /*1d00*/  UMOV UR9, UR17 ;  /* 0x0000001100097c82 */ /* 0x000fe20008000000 */
[----:B------:R-:W-:Y:S01]  /*1d10*/  UMOV UR10, UR18 ;  /* 0x00000012000a7c82 */ /* 0x000fe20008000000 */
[----:B------:R-:W-:Y:S01]  /*1d20*/  UIADD3 UR24, UPT, UPT, UR24, 0x1, URZ ;  /* 0x0000000118187890 */ /* 0x000fe2000fffe0ff */
[----:B------:R-:W-:-:S03]  /*1d30*/  UMOV UR25, UR6 ;  /* 0x0000000600197c82 */ /* 0x000fc60008000000 */
[----:B------:R1:W-:Y:S01]  /*1d40*/  UTMALDG.3D [UR16], [UR30], desc[UR26] ;  /* 0x00001a101e0075b4 */ /* 0x0003e20008011000 */
[----:B------:R-:W-:Y:S01]  /*1d50*/  UISETP.NE.AND UP0, UPT, UR24, UR21, UPT ;  /* 0x000000151800728c */ /* 0x000fe2000bf05270 */
[----:B------:R1:W-:Y:S08]  /*1d60*/  UTMALDG.3D [UR8], [UR28], desc[UR26] ;  /* 0x00001a081c0075b4 */ /* 0x0003f00008011000 */
[----:B------:R-:W-:Y:S05]  /*1d70*/  BRA.U UP0, `(.L_x_32) ;  /* 0xfffffffd00607547 */ /* 0x000fea000b83ffff */
.L_x_27:
[C---:B-1----:R-:W-:Y:S01]  /*1d80*/  LEA R2, R14.reuse, UR4, 0x3 ;  /* 0x000000040e027c11 */ /* 0x042fe2000f8e18ff */
[----:B------:R-:W-:Y:S01]  /*1d90*/  NOP ;  /* 0x0000000000007918 */ /* 0x000fe20000000000 */
[----:B--2---:R-:W-:Y:S02]  /*1da0*/  SHF.L.U32 R3, R13, 0x1f, RZ ;  /* 0x0000001f0d037819 */ /* 0x004fe400000006ff */
[----:B------:R-:W-:Y:S02]  /*1db0*/  LEA R4, R14, UR4, 0x4 ;  /* 0x000000040e047c11 */ /* 0x000fe4000f8e20ff */
[----:B------:R-:W1:Y:S02]  /*1dc0*/  SYNCS.PHASECHK.TRANS64.TRYWAIT P0, [R2+URZ+0xf0], R3 ;  /* 0x0000f003020075a7 */ /* 0x000e6400080011ff */
[----:B-1----:R-:W-:Y:S05]  /*1dd0*/  @!P0 BRA `(.L_x_33) ;  /* 0x0000004800d88947 */ /* 0x002fea0003800000 */
.L_x_108:
[----:B------:R-:W2:Y:S01]  /*1de0*/  LDS.128 R4, [R4+0x180] ;  /* 0x0001800004047984 */ /* 0x000ea20000000c00 */
[----:B---3--:R-:W-:Y:S01]  /*1df0*/  ISETP.GE.AND P0, PT, R40, 0x1, PT ;  /* 0x000000012800780c */ /* 0x008fe20003f06270 */
[----:B-1----:R-:W-:Y:S01]  /*1e00*/  VIADD R2, R2, 0x100 ;  /* 0x0000010002027836 */ /* 0x002fe20000000000 */
[----:B------:R-:W-:Y:S01]  /*1e10*/  @!PT LDS RZ, [RZ] ;  /* 0x00000000fffff984 */ /* 0x000fe20000000800 */
[----:B------:R-:W-:Y:S01]  /*1e20*/  @!PT LDS RZ, [RZ] ;  /* 0x00000000fffff984 */ /* 0x000fe20000000800 */
[----:B------:R-:W-:Y:S01]  /*1e30*/  @!PT LDS RZ, [RZ] ;  /* 0x00000000fffff984 */ /* 0x000fe20000000800 */
[----:B------:R-:W-:Y:S01]  /*1e40*/  @!PT LDS RZ, [RZ] ;  /* 0x00000000fffff984 */ /* 0x000fe20000000800 */
[----:B------:R1:W-:Y:S06]  /*1e50*/  MEMBAR.ALL.CTA ;  /* 0x0000000000007992 */ /* 0x0003ec0000008000 */
[----:B-1----:R-:W1:Y:S01]  /*1e60*/  FENCE.VIEW.ASYNC.S ;  /* 0x00000000000073c6 */ /* 0x002e620000000000 */
[----:B------:R-:W-:-:S04]  /*1e70*/  PRMT R2, RZ, 0x654, R2 ;  /* 0x00000654ff027816 */ /* 0x000fc80000000002 */
[----:B-1----:R1:W-:Y:S01]  /*1e80*/  SYNCS.ARRIVE.TRANS64.RED.A1T0 RZ, [R2+URZ], RZ ;  /* 0x000000ff02ff79a7 */ /* 0x0023e200081004ff */
[----:B--2---:R-:W-:-:S13]  /*1e90*/  LOP3.LUT P2, RZ, R6, 0x1, RZ, 0xc0, !PT ;  /* 0x0000000106ff7812 */ /* 0x004fda000784c0ff */
[----:B------:R-:W-:Y:S01]  /*1ea0*/  @P2 SHF.R.U32.HI R3, RZ, 0x10, R5 ;  /* 0x00000010ff032819 */ /* 0x000fe20000011605 */
[----:B------:R-:W-:Y:S01]  /*1eb0*/  VOTEU.ANY UP0, P2 ;  /* 0x0000000000ff7886 */ /* 0x000fe20001000100 */
[----:B------:R-:W-:Y:S02]  /*1ec0*/  @P2 MOV R11, R4 ;  /* 0x00000004000b2202 */ /* 0x000fe40000000f00 */
[----:B------:R-:W-:Y:S02]  /*1ed0*/  @P2 R2UR.BROADCAST UR8, R3 ;  /* 0x00000000030822ca */ /* 0x000fe400008e0000 */
[----:B------:R-:W-:-:S11]  /*1ee0*/  @P2 LOP3.LUT R8, R5, 0xffff, RZ, 0xc0, !PT ;  /* 0x0000ffff05082812 */ /* 0x000fd600078ec0ff */
[----:B------:R-:W-:Y:S01]  /*1ef0*/  @UP0 UMOV UR36, UR8 ;  /* 0x0000000800240c82 */ /* 0x000fe20008000000 */
[----:B-1----:R-:W-:Y:S05]  /*1f00*/  @!P0 BRA `(.L_x_34) ;  /* 0x0000000000b88947 */ /* 0x002fea0003800000 */
[----:B------:R-:W4:Y:S01]  /*1f10*/  LDC.64 R4, c[0x0][0xb18] ;  /* 0x0002c600ff047b82 */ /* 0x000f220000000a00 */
[----:B------:R-:W-:-:S07]  /*1f20*/  ISETP.NE.AND P3, PT, R40, 0x1, PT ;  /* 0x000000012800780c */ /* 0x000fce0003f65270 */
[----:B------:R-:W1:Y:S08]  /*1f30*/  LDC.64 R6, c[0x0][0xb10] ;  /* 0x0002c400ff067b82 */ /* 0x000e700000000a00 */
[----:B------:R-:W2:Y:S08]  /*1f40*/  LDC R16, c[0x0][0xb20] ;  /* 0x0002c800ff107b82 */ /* 0x000eb00000000800 */
[----:B------:R-:W3:Y:S01]  /*1f50*/  LDC R18, c[0x0][0xb0c] ;  /* 0x0002c300ff127b82 */ /* 0x000ee20000000800 */
[----:B----4-:R-:W-:Y:S01]  /*1f60*/  IMAD.HI.U32 R17, R0, R5, RZ ;  /* 0x0000000500117227 */ /* 0x010fe200078e00ff */
[----:B------:R-:W-:-:S03]  /*1f70*/  ISETP.NE.AND P0, PT, R4, 0x1, PT ;  /* 0x000000010400780c */ /* 0x000fc60003f05270 */
[----:B------:R-:W-:-:S03]  /*1f80*/  IMAD.HI.U32 R5, R8, R5, RZ ;  /* 0x0000000508057227 */ /* 0x000fc600078e00ff */
[----:B------:R-:W4:Y:S01]  /*1f90*/  LDC.64 R2, c[0x0][0xb28] ;  /* 0x0002ca00ff027b82 */ /* 0x000f220000000a00 */
[----:B-1----:R-:W-:-:S04]  /*1fa0*/  IMAD.HI.U32 R20, R9, R6, RZ ;  /* 0x0000000609147227 */ /* 0x002fc800078e00ff */
[----:B------:R-:W-:Y:S01]  /*1fb0*/  IMAD.HI.U32 R22, R11, R6, RZ ;  /* 0x000000060b167227 */ /* 0x000fe200078e00ff */
[----:B------:R-:W-:Y:S02]  /*1fc0*/  SHF.R.U32.HI R20, RZ, R7, R20 ;  /* 0x00000007ff147219 */ /* 0x000fe40000011614 */
[-C--:B--2---:R-:W-:Y:S02]  /*1fd0*/  SHF.R.U32.HI R17, RZ, R16.reuse, R17 ;  /* 0x00000010ff117219 */ /* 0x084fe40000011611 */
[----:B------:R-:W-:Y:S02]  /*1fe0*/  SHF.R.U32.HI R5, RZ, R16, R5 ;  /* 0x00000010ff057219 */ /* 0x000fe40000011605 */
[----:B------:R-:W-:Y:S02]  /*1ff0*/  SEL R17, R0, R17, !P0 ;  /* 0x0000001100117207 */ /* 0x000fe40004000000 */
[----:B------:R-:W-:Y:S02]  /*2000*/  SHF.R.U32.HI R22, RZ, R7, R22 ;  /* 0x00000007ff167219 */ /* 0x000fe40000011616 */
[----:B---3--:R-:W-:-:S02]  /*2010*/  ISETP.NE.AND P1, PT, R18, 0x1, PT ;  /* 0x000000011200780c */ /* 0x008fc40003f25270 */
[----:B------:R-:W-:Y:S02]  /*2020*/  SEL R5, R8, R5, !P0 ;  /* 0x0000000508057207 */ /* 0x000fe40004000000 */
[----:B------:R-:W-:Y:S02]  /*2030*/  SEL R19, R9, R20, !P1 ;  /* 0x0000001409137207 */ /* 0x000fe40004800000 */
[----:B------:R-:W-:Y:S01]  /*2040*/  SEL R7, R11, R22, !P1 ;  /* 0x000000160b077207 */ /* 0x000fe20004800000 */
[----:B----4-:R-:W-:-:S04]  /*2050*/  IMAD.HI.U32 R20, R17, R2, RZ ;  /* 0x0000000211147227 */ /* 0x010fc800078e00ff */
[----:B------:R-:W-:Y:S01]  /*2060*/  IMAD.HI.U32 R6, R19, R2, RZ ;  /* 0x0000000213067227 */ /* 0x000fe200078e00ff */
[----:B------:R-:W-:-:S04]  /*2070*/  @P3 SHF.R.U32.HI R17, RZ, R3, R20 ;  /* 0x00000003ff113219 */ /* 0x000fc80000011614 */
[----:B------:R-:W-:Y:S01]  /*2080*/  @P3 SHF.R.U32.HI R19, RZ, R3, R6 ;  /* 0x00000003ff133219 */ /* 0x000fe20000011606 */
[----:B------:R-:W-:-:S04]  /*2090*/  IMAD R17, R40, R17, RZ ;  /* 0x0000001128117224 */ /* 0x000fc800078e02ff */
[----:B------:R-:W-:Y:S01]  /*20a0*/  IMAD R6, R40, R19, RZ ;  /* 0x0000001328067224 */ /* 0x000fe200078e02ff */
[C---:B------:R-:W-:Y:S02]  /*20b0*/  ISETP.GE.AND P0, PT, R5.reuse, R17, PT ;  /* 0x000000110500720c */ /* 0x040fe40003f06270 */
[----:B------:R-:W-:Y:S02]  /*20c0*/  IADD3 R17, PT, PT, -R5, RZ, RZ ;  /* 0x000000ff05117210 */ /* 0x000fe40007ffe1ff */
[----:B------:R-:W-:Y:S01]  /*20d0*/  ISETP.GE.OR P0, PT, R7, R6, P0 ;  /* 0x000000060700720c */ /* 0x000fe20000706670 */
[----:B------:R-:W-:-:S04]  /*20e0*/  IMAD.HI.U32 R6, R5, R2, RZ ;  /* 0x0000000205067227 */ /* 0x000fc800078e00ff */
[----:B------:R-:W-:Y:S01]  /*20f0*/  IMAD R8, R4, R17, R8 ;  /* 0x0000001104087224 */ /* 0x000fe200078e0208 */
[----:B------:R-:W-:-:S04]  /*2100*/  SHF.R.U32.HI R6, RZ, R3, R6 ;  /* 0x00000003ff067219 */ /* 0x000fc80000011606 */
[----:B------:R-:W-:-:S03]  /*2110*/  SEL R6, R5, R6, !P3 ;  /* 0x0000000605067207 */ /* 0x000fc60005800000 */
[----:B------:R-:W-:-:S04]  /*2120*/  @!P0 IMAD.HI.U32 R16, R7, R2, RZ ;  /* 0x0000000207108227 */ /* 0x000fc800078e00ff */
[----:B------:R-:W-:Y:S01]  /*2130*/  IMAD.MOV R2, RZ, RZ, -R6 ;  /* 0x000000ffff027224 */ /* 0x000fe200078e0a06 */
[----:B------:R-:W-:-:S03]  /*2140*/  @!P0 SHF.R.U32.HI R16, RZ, R3, R16 ;  /* 0x00000003ff108219 */ /* 0x000fc60000011610 */
[----:B------:R-:W-:Y:S01]  /*2150*/  IMAD R2, R40, R2, R5 ;  /* 0x0000000228027224 */ /* 0x000fe200078e0205 */
[----:B------:R-:W-:-:S05]  /*2160*/  @!P0 SEL R3, R7, R16, !P3 ;  /* 0x0000001007038207 */ /* 0x000fca0005800000 */
[--C-:B------:R-:W-:Y:S02]  /*2170*/  @!P0 IMAD.IADD R6, R6, 0x1, -R3.reuse ;  /* 0x0000000106068824 */ /* 0x100fe400078e0a03 */
[----:B------:R-:W-:Y:S01]  /*2180*/  @!P0 IMAD R3, R2, R19, R3 ;  /* 0x0000001302038224 */ /* 0x000fe200078e0203 */
[----:B------:R-:W-:Y:S01]  /*2190*/  IADD3 R2, PT, PT, -R7, RZ, RZ ;  /* 0x000000ff07027210 */ /* 0x000fe20007ffe1ff */
[----:B------:R-:W-:Y:S02]  /*21a0*/  @!P0 IMAD R5, R40, R6, R7 ;  /* 0x0000000628058224 */ /* 0x000fe400078e0207 */
[----:B------:R-:W-:Y:S02]  /*21b0*/  @!P0 IMAD.MOV.U32 R7, RZ, RZ, R3 ;  /* 0x000000ffff078224 */ /* 0x000fe400078e0003 */
[----:B------:R-:W-:Y:S02]  /*21c0*/  IMAD R2, R18, R2, R11 ;  /* 0x0000000212027224 */ /* 0x000fe400078e020b */
[----:B------:R-:W-:-:S02]  /*21d0*/  IMAD R8, R5, R4, R8 ;  /* 0x0000000405087224 */ /* 0x000fc400078e0208 */
[----:B------:R-:W-:Y:S02]  /*21e0*/  IMAD R11, R7, R18, R2 ;  /* 0x00000012070b7224 */ /* 0x000fe400078e0202 */
.L_x_34:
[----:B------:R-:W1:Y:S02]  /*21f0*/  LDCU UR8, c[0x0][0xb30] ;  /* 0x00016600ff0877ac */ /* 0x000e640008000800 */
[----:B-1----:R-:W-:-:S09]  /*2200*/  UISETP.NE.AND UP0, UPT, UR8, 0x1, UPT ;  /* 0x000000010800788c */ /* 0x002fd2000bf05270 */
[----:B------:R-:W-:Y:S05]  /*2210*/  BRA.U UP0, `(.L_x_35) ;  /* 0x0000000100407547 */ /* 0x000fea000b800000 */
[----:B------:R-:W1:Y:S08]  /*2220*/  LDC.64 R4, c[0x0][0xb10] ;  /* 0x0002c400ff047b82 */ /* 0x000e700000000a00 */
[----:B------:R-:W2:Y:S08]  /*2230*/  LDC.64 R2, c[0x0][0xb18] ;  /* 0x0002c600ff027b82 */ /* 0x000eb00000000a00 */
[----:B------:R-:W3:Y:S08]  /*2240*/  LDC R6, c[0x0][0xb20] ;  /* 0x0002c800ff067b82 */ /* 0x000ef00000000800 */
[----:B------:R-:W4:Y:S01]  /*2250*/  LDC R16, c[0x0][0xb0c] ;  /* 0x0002c300ff107b82 */ /* 0x000f220000000800 */
[----:B-1----:R-:W-:-:S05]  /*2260*/  IMAD.HI.U32 R4, R11, R4, RZ ;  /* 0x000000040b047227 */ /* 0x002fca00078e00ff */
[----:B------:R-:W-:Y:S01]  /*2270*/  SHF.R.U32.HI R4, RZ, R5, R4 ;  /* 0x00000005ff047219 */ /* 0x000fe20000011604 */
[----:B--2---:R-:W-:Y:S01]  /*2280*/  IMAD.HI.U32 R3, R8, R3, RZ ;  /* 0x0000000308037227 */ /* 0x004fe200078e00ff */
[----:B------:R-:W-:-:S04]  /*2290*/  ISETP.NE.AND P0, PT, R2, 0x1, PT ;  /* 0x000000010200780c */ /* 0x000fc80003f05270 */
[----:B---3--:R-:W-:-:S04]  /*22a0*/  SHF.R.U32.HI R3, RZ, R6, R3 ;  /* 0x00000006ff037219 */ /* 0x008fc80000011603 */
[----:B------:R-:W-:Y:S02]  /*22b0*/  SEL R3, R8, R3, !P0 ;  /* 0x0000000308037207 */ /* 0x000fe40004000000 */
[----:B----4-:R-:W-:-:S04]  /*22c0*/  ISETP.NE.AND P1, PT, R16, 0x1, PT ;  /* 0x000000011000780c */ /* 0x010fc80003f25270 */
[----:B------:R-:W-:-:S05]  /*22d0*/  SEL R4, R11, R4, !P1 ;  /* 0x000000040b047207 */ /* 0x000fca0004800000 */
[----:B------:R-:W-:Y:S02]  /*22e0*/  IMAD.IADD R5, R3, 0x1, -R4 ;  /* 0x0000000103057824 */ /* 0x000fe400078e0a04 */
[----:B------:R-:W-:Y:S02]  /*22f0*/  IMAD.IADD R3, R4, 0x1, -R3 ;  /* 0x0000000104037824 */ /* 0x000fe400078e0a03 */
[----:B------:R-:W-:Y:S02]  /*2300*/  IMAD R11, R5, R16, R11 ;  /* 0x00000010050b7224 */ /* 0x000fe400078e020b */
[----:B------:R-:W-:-:S07]  /*2310*/  IMAD R8, R3, R2, R8 ;  /* 0x0000000203087224 */ /* 0x000fce00078e0208 */
.L_x_35:
[----:B------:R-:W-:Y:S01]  /*2320*/  VIADD R14, R14, 0x1 ;  /* 0x000000010e0e7836 */ /* 0x000fe20000000000 */
[----:B------:R-:W-:Y:S01]  /*2330*/  PLOP3.LUT P1, PT, PT, PT, PT, 0x80, 0x8 ;  /* 0x000000000008781c */ /* 0x000fe20003f2f070 */
[----:B------:R-:W-:Y:S02]  /*2340*/  IMAD.IADD R99, R11, 0x1, R96 ;  /* 0x000000010b637824 */ /* 0x000fe400078e0260 */
[----:B------:R-:W-:Y:S01]  /*2350*/  IMAD.IADD R97, R8, 0x1, R81 ;  /* 0x0000000108617824 */ /* 0x000fe200078e0251 */
[----:B------:R-:W-:-:S04]  /*2360*/  ISETP.NE.AND P0, PT, R14, 0x2, PT ;  /* 0x000000020e00780c */ /* 0x000fc80003f05270 */
[----:B------:R-:W-:Y:S02]  /*2370*/  SEL R2, RZ, 0x1, P0 ;  /* 0x00000001ff027807 */ /* 0x000fe40000000000 */
[----:B------:R-:W-:Y:S02]  /*2380*/  SEL R14, R14, RZ, P0 ;  /* 0x000000ff0e0e7207 */ /* 0x000fe40000000000 */
[----:B------:R-:W-:Y:S01]  /*2390*/  LOP3.LUT R13, R13, R2, RZ, 0x3c, !PT ;  /* 0x000000020d0d7212 */ /* 0x000fe200078e3cff */
[----:B------:R-:W-:Y:S06]  /*23a0*/  @P2 BRA `(.L_x_36) ;  /* 0xfffffff000a02947 */ /* 0x000fec000383ffff */
[----:B------:R-:W-:Y:S01]  /*23b0*/  UIADD3 UR4, UPT, UPT, UR4, 0x68, URZ ;  /* 0x0000006804047890 */ /* 0x000fe2000fffe0ff */
[----:B------:R-:W-:-:S03]  /*23c0*/  SHF.L.U32 R3, R15, 0x1f, RZ ;  /* 0x0000001f0f037819 */ /* 0x000fc600000006ff */
[----:B------:R-:W-:-:S09]  /*23d0*/  ULEA UR5, UR6, UR4, 0x3 ;  /* 0x0000000406057291 */ /* 0x000fd2000f8e18ff */
[----:B------:R-:W1:Y:S02]  /*23e0*/  SYNCS.PHASECHK.TRANS64.TRYWAIT P0, [UR5], R3 ;  /* 0x00000003ff0075a7 */ /* 0x000e640008001105 */
[----:B-1----:R-:W-:Y:S05]  /*23f0*/  @!P0 BRA `(.L_x_37) ;  /* 0x0000004400648947 */ /* 0x002fea0003800000 */
.L_x_110:
[----:B------:R-:W-:-:S04]  /*2400*/  UIADD3 UR6, UPT, UPT, UR6, 0x1, URZ ;  /* 0x0000000106067890 */ /* 0x000fc8000fffe0ff */
[----:B------:R-:W-:-:S04]  /*2410*/  UISETP.NE.AND UP0, UPT, UR6, 0xd, UPT ;  /* 0x0000000d0600788c */ /* 0x000fc8000bf05270 */
[----:B------:R-:W-:Y:S02]  /*2420*/  USEL UR7, URZ, 0x1, UP0 ;  /* 0x00000001ff077887 */ /* 0x000fe40008000000 */
[----:B------:R-:W-:-:S04]  /*2430*/  USEL UR6, UR6, URZ, UP0 ;  /* 0x000000ff06067287 */ /* 0x000fc80008000000 */
[----:B------:R-:W-:Y:S01]  /*2440*/  ULEA UR5, UR6, UR4, 0x3 ;  /* 0x0000000406057291 */ /* 0x000fe2000f8e18ff */
[----:B------:R-:W-:-:S04]  /*2450*/  LOP3.LUT R2, R15, UR7, RZ, 0x3c, !PT ;  /* 0x000000070f027c12 */ /* 0x000fc8000f8e3cff */
[----:B-1----:R-:W-:-:S04]  /*2460*/  SHF.L.U32 R3, R2, 0x1f, RZ ;  /* 0x0000001f02037819 */ /* 0x002fc800000006ff */
[----:B------:R-:W1:Y:S02]  /*2470*/  SYNCS.PHASECHK.TRANS64.TRYWAIT P0, [UR5], R3 ;  /* 0x00000003ff0075a7 */ /* 0x000e640008001105 */
[----:B-1----:R-:W-:Y:S05]  /*2480*/  @!P0 BRA `(.L_x_38) ;  /* 0x0000004400588947 */ /* 0x002fea0003800000 */
.L_x_112:
        /* <DEDUP_REMOVED lines=9> */
.L_x_114:
        /* <DEDUP_REMOVED lines=9> */
.L_x_116:
        /* <DEDUP_REMOVED lines=9> */
.L_x_118:
        /* <DEDUP_REMOVED lines=9> */
.L_x_120:
        /* <DEDUP_REMOVED lines=9> */
.L_x_122:
        /* <DEDUP_REMOVED lines=9> */
.L_x_124:
        /* <DEDUP_REMOVED lines=9> */
.L_x_126:
        /* <DEDUP_REMOVED lines=9> */
.L_x_128:
        /* <DEDUP_REMOVED lines=9> */
.L_x_130:
        /* <DEDUP_REMOVED lines=9> */
.L_x_132:
[----:B------:R-:W-:-:S04]  /*2a30*/  UIADD3 UR6, UPT, UPT, UR6, 0x1, URZ ;  /* 0x0000000106067890 */ /* 0x000fc8000fffe0ff */
[----:B------:R-:W-:-:S04]  /*2a40*/  UISETP.NE.AND UP0, UPT, UR6, 0xd, UPT ;  /* 0x0000000d0600788c */ /* 0x000fc8000bf05270 */
[----:B------:R-:W-:Y:S02]  /*2a50*/  USEL UR5, URZ, 0x1, UP0 ;  /* 0x00000001ff057887 */ /* 0x000fe40008000000 */
[----:B------:R-:W-:-:S04]  /*2a60*/  USEL UR6, UR6, URZ, UP0 ;  /* 0x000000ff06067287 */ /* 0x000fc80008000000 */
[----:B------:R-:W-:Y:S01]  /*2a70*/  ULEA UR6, UR6, UR4, 0x3 ;  /* 0x0000000406067291 */ /* 0x000fe2000f8e18ff */
[----:B-1----:R-:W-:-:S04]  /*2a80*/  LOP3.LUT R3, R2, UR5, RZ, 0x3c, !PT ;  /* 0x0000000502037c12 */ /* 0x002fc8000f8e3cff */
[----:B------:R-:W-:Y:S01]  /*2a90*/  SHF.L.U32 R3, R3, 0x1f, RZ ;  /* 0x0000001f03037819 */ /* 0x000fe200000006ff */
[----:B----4-:R-:W-:-:S07]  /*2aa0*/  IMAD.U32 R0, RZ, RZ, UR6 ;  /* 0x00000006ff007e24 */ /* 0x010fce000f8e00ff */
.L_x_49:
[----:B-1----:R1:W2:Y:S02]  /*2ab0*/  SYNCS.PHASECHK.TRANS64.TRYWAIT P0, [R0+URZ], R3 ;  /* 0x00000003000075a7 */ /* 0x0022a400080011ff */
[----:B--2---:R-:W-:Y:S05]  /*2ac0*/  @!P0 NANOSLEEP.SYNCS 0x989680 ;  /* 0x009896800000895d */ /* 0x004fea0003900000 */
[----:B------:R-:W2:Y:S02]  /*2ad0*/  @!P0 SYNCS.PHASECHK.TRANS64 P0, [R0+URZ], R3 ;  /* 0x00000003000085a7 */ /* 0x000ea400080010ff */
[----:B--2---:R-:W-:Y:S05]  /*2ae0*/  @P0 EXIT ;  /* 0x000000000000094d */ /* 0x004fea0003800000 */
[----:B------:R-:W-:Y:S05]  /*2af0*/  BRA `(.L_x_49) ;  /* 0xfffffffc00ec7947 */ /* 0x000fea000383ffff */
.L_x_18:
[----:B------:R-:W-:-:S04]  /*2b00*/  UISETP.NE.AND UP1, UPT, UR37, URZ, UPT ;  /* 0x000000ff2500728c */ /* 0x000fc8000bf25270 */
[----:B------:R-:W-:-:S09]  /*2b10*/  UISETP.NE.OR UP1, UPT, UR8, 0x1, UP1 ;  /* 0x000000010800788c */ /* 0x000fd20008f25670 */
[----:B------:R-:W-:Y:S05]  /*2b20*/  BRA.U UP1, `(.L_x_50) ;  /* 0x0000000501487547 */ /* 0x000fea000b800000 */
[----:B------:R-:W-:Y:S01]  /*2b30*/  ISETP.NE.AND P2, PT, R2, RZ, PT ;  /* 0x000000ff0200720c */ /* 0x000fe20003f45270 */
[----:B------:R-:W-:Y:S01]  /*2b40*/  IMAD.MOV.U32 R12, RZ, RZ, 0x1 ;  /* 0x00000001ff0c7424 */ /* 0x000fe200078e00ff */
[----:B------:R-:W-:Y:S02]  /*2b50*/  CS2R R10, SRZ ;  /* 0x00000000000a7805 */ /* 0x000fe4000001ff00 */
[----:B------:R-:W-:Y:S01]  /*2b60*/  CS2R R8, SRZ ;  /* 0x0000000000087805 */ /* 0x000fe2000001ff00 */
[----:B------:R-:W-:Y:S01]  /*2b70*/  UMOV UR4, 0x400 ;  /* 0x0000040000047882 */ /* 0x000fe20000000000 */
[----:B------:R-:W-:Y:S01]  /*2b80*/  UMOV UR6, URZ ;  /* 0x000000ff00067c82 */ /* 0x000fe20008000000 */
[----:B------:R-:W-:-:S12]  /*2b90*/  ULEA UR37, UR37, UR4, 0x18 ;  /* 0x0000000425257291 */ /* 0x000fd8000f8ec0ff */
.L_x_54:
[----:B------:R-:W-:Y:S02]  /*2ba0*/  LEA R0, R8, UR37, 0x3 ;  /* 0x0000002508007c11 */ /* 0x000fe4000f8e18ff */
[----:B------:R-:W-:-:S03]  /*2bb0*/  SHF.L.U32 R5, R9, 0x1f, RZ ;  /* 0x0000001f09057819 */ /* 0x000fc600000006ff */
[----:B------:R-:W-:Y:S01]  /*2bc0*/  VIADD R4, R0, 0x160 ;  /* 0x0000016000047836 */ /* 0x000fe20000000000 */
[----:B------:R-:W1:Y:S02]  /*2bd0*/  SYNCS.PHASECHK.TRANS64.TRYWAIT P0, [R0+URZ+0x150], R5 ;  /* 0x00015005000075a7 */ /* 0x000e6400080011ff */
[----:B-1----:R-:W-:Y:S05]  /*2be0*/  @!P0 BRA `(.L_x_51) ;  /* 0x0000004000888947 */ /* 0x002fea0003800000 */
.L_x_133:
[----:B------:R-:W-:Y:S01]  /*2bf0*/  ULEA UR5, UR6, UR37, 0x3 ;  /* 0x0000002506057291 */ /* 0x000fe2000f8e18ff */
[----:B------:R-:W-:Y:S02]  /*2c00*/  PRMT R4, RZ, 0x654, R4 ;  /* 0x00000654ff047816 */ /* 0x000fe40000000004 */
[----:B-1----:R-:W-:Y:S01]  /*2c10*/  SHF.L.U32 R5, R12, 0x1f, RZ ;  /* 0x0000001f0c057819 */ /* 0x002fe200000006ff */
[----:B------:R-:W-:Y:S01]  /*2c20*/  UIADD3 UR4, UPT, UPT, UR5, 0xf0, URZ ;  /* 0x000000f005047890 */ /* 0x000fe2000fffe0ff */
[----:B------:R1:W-:Y:S05]  /*2c30*/  SYNCS.ARRIVE.TRANS64.RED.A1T0 RZ, [R4+URZ], RZ ;  /* 0x000000ff04ff79a7 */ /* 0x0003ea00081004ff */
[----:B------:R-:W-:Y:S01]  /*2c40*/  IMAD.U32 R7, RZ, RZ, UR4 ;  /* 0x00000004ff077e24 */ /* 0x000fe2000f8e00ff */
[----:B------:R-:W2:Y:S04]  /*2c50*/  SYNCS.PHASECHK.TRANS64.TRYWAIT P0, [UR5+0x100], R5 ;  /* 0x00010005ff0075a7 */ /* 0x000ea80008001105 */
[----:B------:R-:W-:Y:S01]  /*2c60*/  PRMT R6, R2, 0x654, R7 ;  /* 0x0000065402067816 */ /* 0x000fe20000000007 */
[----:B-1----:R-:W-:Y:S01]  /*2c70*/  @!P2 IMAD.MOV.U32 R4, RZ, RZ, 0x10 ;  /* 0x00000010ff04a424 */ /* 0x002fe200078e00ff */
[----:B--2---:R-:W-:Y:S06]  /*2c80*/  @!P0 BRA `(.L_x_52) ;  /* 0x0000004000748947 */ /* 0x004fec0003800000 */
.L_x_135:
[----:B------:R-:W-:Y:S01]  /*2c90*/  ULEA UR4, UR6, UR37, 0x4 ;  /* 0x0000002506047291 */ /* 0x000fe2000f8e20ff */
[----:B------:R-:W-:Y:S01]  /*2ca0*/  SEL R3, R6, R3, !P2 ;  /* 0x0000000306037207 */ /* 0x000fe20005000000 */
[----:B------:R-:W-:Y:S01]  /*2cb0*/  UIADD3 UR5, UPT, UPT, UR5, 0xf0, URZ ;  /* 0x000000f005057890 */ /* 0x000fe2000fffe0ff */
[----:B-1----:R-:W-:Y:S01]  /*2cc0*/  LEA R0, R11, UR37, 0x3 ;  /* 0x000000250b007c11 */ /* 0x002fe2000f8e18ff */
[----:B------:R-:W-:Y:S01]  /*2cd0*/  UIADD3 UR4, UPT, UPT, UR4, 0x180, URZ ;  /* 0x0000018004047890 */ /* 0x000fe2000fffe0ff */
[----:B------:R-:W-:Y:S01]  /*2ce0*/  SHF.L.U32 R5, R10, 0x1f, RZ ;  /* 0x0000001f0a057819 */ /* 0x000fe200000006ff */
[----:B------:R1:W-:Y:S01]  /*2cf0*/  @!P2 SYNCS.ARRIVE.TRANS64.RED RZ, [R3+URZ], R4 ;  /* 0x0000000403ffa9a7 */ /* 0x0003e200080004ff */
[----:B------:R-:W-:Y:S01]  /*2d00*/  UIADD3 UR6, UPT, UPT, UR6, 0x1, URZ ;  /* 0x0000000106067890 */ /* 0x000fe2000fffe0ff */
[----:B------:R-:W-:-:S03]  /*2d10*/  VIADD R8, R8, 0x1 ;  /* 0x0000000108087836 */ /* 0x000fc60000000000 */
[----:B------:R-:W-:Y:S02]  /*2d20*/  UISETP.NE.AND UP0, UPT, UR6, 0x2, UPT ;  /* 0x000000020600788c */ /* 0x000fe4000bf05270 */
[----:B------:R-:W-:Y:S06]  /*2d30*/  UGETNEXTWORKID.BROADCAST [UR4], [UR5] ;  /* 0x00000000040073ca */ /* 0x000fec0008000100 */
[----:B------:R-:W-:Y:S01]  /*2d40*/  USEL UR4, URZ, 0x1, UP0 ;  /* 0x00000001ff047887 */ /* 0x000fe20008000000 */
[----:B------:R-:W-:Y:S01]  /*2d50*/  ISETP.NE.AND P0, PT, R8, 0x2, PT ;  /* 0x000000020800780c */ /* 0x000fe20003f05270 */
[----:B------:R-:W-:Y:S01]  /*2d60*/  USEL UR6, UR6, URZ, UP0 ;  /* 0x000000ff06067287 */ /* 0x000fe20008000000 */
[----:B------:R-:W2:Y:S03]  /*2d70*/  SYNCS.PHASECHK.TRANS64.TRYWAIT P1, [R0+URZ+0xf0], R5 ;  /* 0x0000f005000075a7 */ /* 0x000ea600080211ff */
[----:B------:R-:W-:Y:S01]  /*2d80*/  LOP3.LUT R12, R12, UR4, RZ, 0x3c, !PT ;  /* 0x000000040c0c7c12 */ /* 0x000fe2000f8e3cff */
[----:B-12---:R-:W-:Y:S07]  /*2d90*/  @!P1 BRA `(.L_x_53) ;  /* 0x0000004000489947 */ /* 0x006fee0003800000 */
.L_x_136:
[C---:B------:R-:W-:Y:S01]  /*2da0*/  LEA R4, R11.reuse, UR37, 0x4 ;  /* 0x000000250b047c11 */ /* 0x040fe2000f8e20ff */
[----:B-1----:R-:W-:Y:S01]  /*2db0*/  VIADD R0, R0, 0x100 ;  /* 0x0000010000007836 */ /* 0x002fe20000000000 */
[----:B------:R-:W-:Y:S01]  /*2dc0*/  SEL R8, R8, RZ, P0 ;  /* 0x000000ff08087207 */ /* 0x000fe20000000000 */
[----:B------:R-:W-:-:S03]  /*2dd0*/  VIADD R11, R11, 0x1 ;  /* 0x000000010b0b7836 */ /* 0x000fc60000000000 */
[----:B------:R-:W1:Y:S01]  /*2de0*/  LDS.128 R4, [R4+0x180] ;  /* 0x0001800004047984 */ /* 0x000e620000000c00 */
[----:B------:R-:W-:Y:S02]  /*2df0*/  PRMT R0, RZ, 0x654, R0 ;  /* 0x00000654ff007816 */ /* 0x000fe40000000000 */
[C---:B------:R-:W-:Y:S01]  /*2e00*/  ISETP.NE.AND P1, PT, R11.reuse, 0x2, PT ;  /* 0x000000020b00780c */ /* 0x040fe20003f25270 */
[----:B------:R-:W-:Y:S01]  /*2e10*/  @!PT LDS RZ, [RZ] ;  /* 0x00000000fffff984 */ /* 0x000fe20000000800 */
[----:B------:R-:W-:Y:S01]  /*2e20*/  @!PT LDS RZ, [RZ] ;  /* 0x00000000fffff984 */ /* 0x000fe20000000800 */
[----:B------:R-:W-:Y:S01]  /*2e30*/  @!PT LDS RZ, [RZ] ;  /* 0x00000000fffff984 */ /* 0x000fe20000000800 */
[----:B------:R-:W-:Y:S01]  /*2e40*/  @!PT LDS RZ, [RZ] ;  /* 0x00000000fffff984 */ /* 0x000fe20000000800 */
[----:B------:R2:W-:Y:S06]  /*2e50*/  MEMBAR.ALL.CTA ;  /* 0x0000000000007992 */ /* 0x0005ec0000008000 */
[----:B--2---:R-:W2:Y:S01]  /*2e60*/  FENCE.VIEW.ASYNC.S ;  /* 0x00000000000073c6 */ /* 0x004ea20000000000 */
[----:B------:R-:W-:Y:S01]  /*2e70*/  SEL R11, R11, RZ, P1 ;  /* 0x000000ff0b0b7207 */ /* 0x000fe20000800000 */
[----:B--2---:R2:W-:Y:S01]  /*2e80*/  SYNCS.ARRIVE.TRANS64.RED.A1T0 RZ, [R0+URZ], RZ ;  /* 0x000000ff00ff79a7 */ /* 0x0045e200081004ff */
[----:B-1----:R-:W-:-:S02]  /*2e90*/  LOP3.LUT P3, RZ, R6, 0x1, RZ, 0xc0, !PT ;  /* 0x0000000106ff7812 */ /* 0x002fc4000786c0ff */
[----:B------:R-:W-:-:S04]  /*2ea0*/  SEL R5, RZ, 0x1, P1 ;  /* 0x00000001ff057807 */ /* 0x000fc80000800000 */
[----:B------:R-:W-:Y:S02]  /*2eb0*/  LOP3.LUT R10, R10, R5, RZ, 0x3c, !PT ;  /* 0x000000050a0a7212 */ /* 0x000fe400078e3cff */
[----:B--2---:R-:W-:-:S04]  /*2ec0*/  SEL R0, RZ, 0x1, P0 ;  /* 0x00000001ff007807 */ /* 0x004fc80000000000 */
[----:B------:R-:W-:Y:S01]  /*2ed0*/  LOP3.LUT R9, R9, R0, RZ, 0x3c, !PT ;  /* 0x0000000009097212 */ /* 0x000fe200078e3cff */
[----:B------:R-:W-:Y:S06]  /*2ee0*/  @P3 BRA `(.L_x_54) ;  /* 0xfffffffc002c3947 */ /* 0x000fec000383ffff */
[----:B------:R-:W-:Y:S01]  /*2ef0*/  ULEA UR5, UR6, UR37, 0x3 ;  /* 0x0000002506057291 */ /* 0x000fe2000f8e18ff */
[----:B------:R-:W-:-:S08]  /*2f00*/  SHF.L.U32 R3, R12, 0x1f, RZ ;  /* 0x0000001f0c037819 */ /* 0x000fd000000006ff */
[----:B------:R-:W1:Y:S02]  /*2f10*/  SYNCS.PHASECHK.TRANS64 P0, [UR5+0x100], R3 ;  /* 0x00010003ff0075a7 */ /* 0x000e640008001005 */
[----:B-1----:R-:W-:Y:S05]  /*2f20*/  @P0 BRA `(.L_x_55) ;  /* 0x0000000000080947 */ /* 0x002fea0003800000 */
[----:B------:R-:W1:Y:S02]  /*2f30*/  SYNCS.PHASECHK.TRANS64.TRYWAIT P0, [UR5+0x100], R3 ;  /* 0x00010003ff0075a7 */ /* 0x000e640008001105 */
[----:B-1----:R-:W-:Y:S05]  /*2f40*/  @!P0 BRA `(.L_x_56) ;  /* 0x0000003c00f08947 */ /* 0x002fea0003800000 */
.L_x_55:
[----:B------:R-:W-:-:S04]  /*2f50*/  UIADD3 UR4, UPT, UPT, UR6, 0x1, URZ ;  /* 0x0000000106047890 */ /* 0x000fc8000fffe0ff */
[----:B------:R-:W-:-:S04]  /*2f60*/  UISETP.NE.AND UP0, UPT, UR4, 0x2, UPT ;  /* 0x000000020400788c */ /* 0x000fc8000bf05270 */
[----:B------:R-:W-:Y:S02]  /*2f70*/  USEL UR7, URZ, 0x1, UP0 ;  /* 0x00000001ff077887 */ /* 0x000fe40008000000 */
[----:B------:R-:W-:-:S04]  /*2f80*/  USEL UR4, UR4, URZ, UP0 ;  /* 0x000000ff04047287 */ /* 0x000fc80008000000 */
[----:B------:R-:W-:Y:S01]  /*2f90*/  ULEA UR4, UR4, UR37, 0x3 ;  /* 0x0000002504047291 */ /* 0x000fe2000f8e18ff */
[----:B-1----:R-:W-:-:S04]  /*2fa0*/  LOP3.LUT R3, R12, UR7, RZ, 0x3c, !PT ;  /* 0x000000070c037c12 */ /* 0x002fc8000f8e3cff */
[----:B------:R-:W-:-:S04]  /*2fb0*/  SHF.L.U32 R0, R3, 0x1f, RZ ;  /* 0x0000001f03007819 */ /* 0x000fc800000006ff */
[----:B------:R-:W1:Y:S02]  /*2fc0*/  SYNCS.PHASECHK.TRANS64 P0, [UR4+0x100], R0 ;  /* 0x00010000ff0075a7 */ /* 0x000e640008001004 */
[----:B-1----:R-:W-:Y:S05]  /*2fd0*/  @P0 EXIT ;  /* 0x000000000000094d */ /* 0x002fea0003800000 */
[----:B------:R-:W-:Y:S02]  /*2fe0*/  SHF.L.U32 R3, R3, 0x1f, RZ ;  /* 0x0000001f03037819 */ /* 0x000fe400000006ff */
[----:B------:R-:W-:-:S07]  /*2ff0*/  MOV R0, UR4 ;  /* 0x0000000400007c02 */ /* 0x000fce0008000f00 */
.L_x_57:
[----:B-1----:R1:W2:Y:S02]  /*3000*/  SYNCS.PHASECHK.TRANS64.TRYWAIT P0, [R0+URZ+0x100], R3 ;  /* 0x00010003000075a7 */ /* 0x0022a400080011ff */
[----:B--2---:R-:W-:Y:S05]  /*3010*/  @!P0 NANOSLEEP.SYNCS 0x989680 ;  /* 0x009896800000895d */ /* 0x004fea0003900000 */
[----:B------:R-:W2:Y:S02]  /*3020*/  @!P0 SYNCS.PHASECHK.TRANS64 P0, [R0+URZ+0x100], R3 ;  /* 0x00010003000085a7 */ /* 0x000ea400080010ff */
[----:B--2---:R-:W-:Y:S05]  /*3030*/  @P0 EXIT ;  /* 0x000000000000094d */ /* 0x004fea0003800000 */
[----:B------:R-:W-:Y:S05]  /*3040*/  BRA `(.L_x_57) ;  /* 0xfffffffc00ec7947 */ /* 0x000fea000383ffff */
.L_x_50:
[----:B------:R-:W-:-:S09]  /*3050*/  UISETP.NE.AND UP1, UPT, UR8, URZ, UPT ;  /* 0x000000ff0800728c */ /* 0x000fd2000bf25270 */
[----:B------:R-:W-:Y:S05]  /*3060*/  BRA.U UP1, `(.L_x_58) ;  /* 0x0000000d01cc7547 */ /* 0x000fea000b800000 */
[----:B------:R-:W-:Y:S01]  /*3070*/  UMOV UR4, 0x40 ;  /* 0x0000004000047882 */ /* 0x000fe20000000000 */
[----:B------:R-:W-:Y:S01]  /*3080*/  NOP ;  /* 0x0000000000007918 */ /* 0x000fe20000000000 */
[----:B------:R-:W-:Y:S01]  /*3090*/  ULEA UR4, UR37, UR4, 0x18 ;  /* 0x0000000425047291 */ /* 0x000fe2000f8ec0ff */
[----:B------:R-:W-:Y:S02]  /*30a0*/  UMOV UR5, 0x400 ;  /* 0x0000040000057882 */ /* 0x000fe40000000000 */
[----:B------:R-:W-:-:S06]  /*30b0*/  ULEA UR37, UR37, UR5, 0x18 ;  /* 0x0000000525257291 */ /* 0x000fcc000f8ec0ff */
[----:B------:R-:W1:Y:S02]  /*30c0*/  LDS.U8 R0, [UR4+0x1c] ;  /* 0x00001c04ff007984 */ /* 0x000e640008000000 */
[----:B-1----:R-:W-:-:S13]  /*30d0*/  ISETP.NE.AND P0, PT, R0, RZ, PT ;  /* 0x000000ff0000720c */ /* 0x002fda0003f05270 */
[----:B------:R-:W-:Y:S05]  /*30e0*/  @P0 BRA `(.L_x_59) ;  /* 0x0000000000580947 */ /* 0x000fea0003800000 */
[----:B------:R-:W-:-:S13]  /*30f0*/  ELECT P0, URZ, PT ;  /* 0x0000000000ff782f */ /* 0x000fda0003800000 */
[----:B------:R-:W-:Y:S05]  /*3100*/  @!P0 BRA `(.L_x_60) ;  /* 0x0000000000608947 */ /* 0x000fea0003800000 */
[----:B------:R-:W-:Y:S01]  /*3110*/  UMOV UR5, 0x10 ;  /* 0x0000001000057882 */ /* 0x000fe20000000000 */
[----:B------:R-:W-:Y:S01]  /*3120*/  HFMA2 R0, -RZ, RZ, 0, 5.9604644775390625e-08 ;  /* 0x00000001ff007431 */ /* 0x000fe200000001ff */
[----:B------:R-:W-:-:S03]  /*3130*/  MOV R2, 0xffff ;  /* 0x0000ffff00027802 */ /* 0x000fc60000000f00 */
[----:B------:R-:W-:Y:S04]  /*3140*/  DEPBAR.LE SB1, 0x36 ;  /* 0x00009d800000791a */ /* 0x000fe80000000000 */
[----:B------:R-:W1:Y:S02]  /*3150*/  UTCATOMSWS.FIND_AND_SET.ALIGN UP0, UR5, UR5 ;  /* 0x00000005000575e3 */ /* 0x000e640008000800 */
[----:B-1----:R-:W-:Y:S01]  /*3160*/  MOV R3, UR5 ;  /* 0x0000000500037c02 */ /* 0x002fe20008000f00 */
[----:B------:R-:W-:Y:S06]  /*3170*/  BRA.U UP0, `(.L_x_61) ;  /* 0x0000000100187547 */ /* 0x000fec000b800000 */
.L_x_62:
[----:B------:R-:W-:Y:S05]  /*3180*/  NANOSLEEP 0x64 ;  /* 0x000000640000795d */ /* 0x000fea0003800000 */
[----:B------:R-:W-:-:S05]  /*3190*/  UMOV UR5, 0x10 ;  /* 0x0000001000057882 */ /* 0x000fca0000000000 */
[----:B------:R-:W-:Y:S04]  /*31a0*/  DEPBAR.LE SB1, 0x36 ;  /* 0x00009d800000791a */ /* 0x000fe80000000000 */
[----:B------:R-:W1:Y:S02]  /*31b0*/  UTCATOMSWS.FIND_AND_SET.ALIGN UP0, UR5, UR5 ;  /* 0x00000005000575e3 */ /* 0x000e640008000800 */
[----:B-1----:R-:W-:Y:S01]  /*31c0*/  MOV R3, UR5 ;  /* 0x0000000500037c02 */ /* 0x002fe20008000f00 */
[----:B------:R-:W-:Y:S05]  /*31d0*/  BRA.U !UP0, `(.L_x_62) ;  /* 0xfffffffd08e87547 */ /* 0x000fea000b83ffff */
.L_x_61:
[-C--:B------:R-:W-:Y:S02]  /*31e0*/  SHF.L.U32 R2, R2, R3.reuse, RZ ;  /* 0x0000000302027219 */ /* 0x080fe400000006ff */
[----:B------:R-:W-:Y:S01]  /*31f0*/  SHF.L.U32 R0, R0, R3, RZ ;  /* 0x0000000300007219 */ /* 0x000fe200000006ff */
[----:B------:R-:W-:Y:S02]  /*3200*/  IMAD.SHL.U32 R3, R3, 0x20, RZ ;  /* 0x0000002003037824 */ /* 0x000fe400078e00ff */
[----:B------:R1:W-:Y:S04]  /*3210*/  ATOMS.OR RZ, [UR4+0x14], R2 ;  /* 0x00001402ffff798c */ /* 0x0003e8000b000004 */
[----:B------:R1:W-:Y:S04]  /*3220*/  ATOMS.OR RZ, [UR4+0x18], R0 ;  /* 0x00001800ffff798c */ /* 0x0003e8000b000004 */
[----:B------:R1:W-:Y:S01]  /*3230*/  STS [UR37+0x1a0], R3 ;  /* 0x0001a003ff007988 */ /* 0x0003e20008000825 */
[----:B------:R-:W-:Y:S05]  /*3240*/  BRA `(.L_x_60) ;  /* 0x0000000000107947 */ /* 0x000fea0003800000 */
.L_x_59:
[----:B------:R-:W-:Y:S02]  /*3250*/  MOV R0, 0xffffffff ;  /* 0xffffffff00007802 */ /* 0x000fe40000000f00 */
[----:B------:R-:W-:-:S03]  /*3260*/  MOV R2, 0x3290 ;  /* 0x0000329000027802 */ /* 0x000fc60000000f00 */
[----:B------:R1:W-:Y:S04]  /*3270*/  STS [UR37+0x1a0], R0 ;  /* 0x0001a000ff007988 */ /* 0x0003e80008000825 */
[----:B-1-3-5:R-:W-:Y:S05]  /*3280*/  CALL.REL.NOINC `($__internal_1_$__cuda_sm10x_tcgen05_guardrail_trap_phase_invalid_during_alloc) ;  /* 0x00000040006c7944 */ /* 0x02afea0003c00000 */
.L_x_60:
[----:B------:R-:W-:Y:S05]  /*3290*/  WARPSYNC.ALL ;  /* 0x0000000000007948 */ /* 0x000fea0003800000 */
[----:B------:R-:W2:Y:S01]  /*32a0*/  S2UR UR5, SR_CgaCtaId ;  /* 0x00000000000579c3 */ /* 0x000ea20000008800 */
[----:B------:R-:W-:Y:S01]  /*32b0*/  UMOV UR4, 0x400 ;  /* 0x0000040000047882 */ /* 0x000fe20000000000 */
[----:B------:R-:W-:-:S06]  /*32c0*/  NOP ;  /* 0x0000000000007918 */ /* 0x000fcc0000000000 */
[----:B------:R-:W-:Y:S06]  /*32d0*/  BAR.ARV 0x6, 0xa0 ;  /* 0x0182800000007b1d */ /* 0x000fec0000002000 */
[----:B------:R-:W4:Y:S01]  /*32e0*/  LDCU UR7, c[0x0][0x38c] ;  /* 0x00007180ff0777ac */ /* 0x000f220008000800 */
[----:B------:R-:W-:Y:S01]  /*32f0*/  IMAD.MOV.U32 R11, RZ, RZ, 0x1 ;  /* 0x00000001ff0b7424 */ /* 0x000fe200078e00ff */
[----:B------:R-:W-:Y:S01]  /*3300*/  CS2R R8, SRZ ;  /* 0x0000000000087805 */ /* 0x000fe2000001ff00 */
[----:B------:R-:W-:Y:S01]  /*3310*/  IMAD.MOV.U32 R10, RZ, RZ, RZ ;  /* 0x000000ffff0a7224 */ /* 0x000fe200078e00ff */
[----:B------:R-:W3:Y:S01]  /*3320*/  LDCU UR6, c[0x0][0x38c] ;  /* 0x00007180ff0677ac */ /* 0x000ee20008000800 */
[----:B------:R-:W-:Y:S01]  /*3330*/  UMOV UR15, URZ ;  /* 0x000000ff000f7c82 */ /* 0x000fe20008000000 */
[----:B------:R-:W-:Y:S01]  /*3340*/  UMOV UR14, URZ ;  /* 0x000000ff000e7c82 */ /* 0x000fe20008000000 */
[----:B--2---:R-:W-:Y:S01]  /*3350*/  ULEA UR5, UR5, UR4, 0x18 ;  /* 0x0000000405057291 */ /* 0x004fe2000f8ec0ff */
[----:B------:R-:W-:Y:S01]  /*3360*/  UMOV UR24, 0x0 ;  /* 0x0000000000187882 */ /* 0x000fe20000000000 */
[----:B------:R-:W-:-:S02]  /*3370*/  UMOV UR25, 0x41004a0 ;  /* 0x041004a000197882 */ /* 0x000fc40000000000 */
[----:B------:R-:W-:Y:S02]  /*3380*/  UIADD3 UR10, UPT, UPT, UR5, 0x2400, URZ ;  /* 0x00002400050a7890 */ /* 0x000fe4000fffe0ff */
[----:B------:R-:W-:Y:S02]  /*3390*/  UIADD3 UR11, UPT, UPT, UR5, 0x1c400, URZ ;  /* 0x0001c400050b7890 */ /* 0x000fe4000fffe0ff */
[----:B----4-:R-:W-:Y:S01]  /*33a0*/  UIADD3 UR7, UPT, UPT, UR7, 0x7f, URZ ;  /* 0x0000007f07077890 */ /* 0x010fe2000fffe0ff */
[----:B-1----:R-:W1:Y:S01]  /*33b0*/  LDS R0, [UR5+0x1a0] ;  /* 0x0001a005ff007984 */ /* 0x002e620008000800 */
[----:B------:R-:W-:Y:S02]  /*33c0*/  USHF.R.U32.HI UR10, URZ, 0x4, UR10 ;  /* 0x00000004ff0a7899 */ /* 0x000fe4000801160a */
[----:B------:R-:W-:Y:S02]  /*33d0*/  USHF.R.S32.HI UR4, URZ, 0x1f, UR7 ;  /* 0x0000001fff047899 */ /* 0x000fe40008011407 */
[----:B------:R-:W-:-:S02]  /*33e0*/  USHF.R.U32.HI UR11, URZ, 0x4, UR11 ;  /* 0x00000004ff0b7899 */ /* 0x000fc4000801160b */
[----:B------:R-:W-:Y:S02]  /*33f0*/  ULEA.HI UR4, UR4, UR7, URZ, 0x7 ;  /* 0x0000000704047291 */ /* 0x000fe4000f8f38ff */
[----:B------:R-:W-:Y:S02]  /*3400*/  ULOP3.LUT UR10, UR10, 0x3fff, URZ, 0xc0, !UPT ;  /* 0x00003fff0a0a7892 */ /* 0x000fe4000f8ec0ff */
[----:B------:R-:W-:Y:S02]  /*3410*/  USHF.R.S32.HI UR4, URZ, 0x7, UR4 ;  /* 0x00000007ff047899 */ /* 0x000fe40008011404 */
[----:B------:R-:W-:Y:S02]  /*3420*/  ULOP3.LUT UR11, UR11, 0x3fff, URZ, 0xc0, !UPT ;  /* 0x00003fff0b0b7892 */ /* 0x000fe4000f8ec0ff */
[----:B------:R-:W-:Y:S01]  /*3430*/  UISETP.LT.AND UP0, UPT, UR4, 0x1, UPT ;  /* 0x000000010400788c */ /* 0x000fe2000bf01270 */
[----:B------:R-:W-:Y:S01]  /*3440*/  UMOV UR22, 0x0 ;  /* 0x0000000000167882 */ /* 0x000fe20000000000 */
[----:B------:R-:W-:-:S02]  /*3450*/  UMOV UR23, 0x41004a0 ;  /* 0x041004a000177882 */ /* 0x000fc40000000000 */
[----:B------:R-:W-:Y:S02]  /*3460*/  USEL UR9, UR4, 0x1, !UP0 ;  /* 0x0000000104097887 */ /* 0x000fe4000c000000 */
[----:B------:R-:W-:Y:S02]  /*3470*/  ULOP3.LUT UR10, UR10, 0x10000, URZ, 0xfc, !UPT ;  /* 0x000100000a0a7892 */ /* 0x000fe4000f8efcff */
[----:B------:R-:W-:Y:S02]  /*3480*/  ULOP3.LUT UR11, UR11, 0x10000, URZ, 0xfc, !UPT ;  /* 0x000100000b0b7892 */ /* 0x000fe4000f8efcff */
[----:B------:R-:W-:Y:S02]  /*3490*/  UIADD3 UR9, UPT, UPT, -UR9, URZ, URZ ;  /* 0x000000ff09097290 */ /* 0x000fe4000fffe1ff */
[----:B---3--:R-:W-:Y:S01]  /*34a0*/  UISETP.GE.AND UP3, UPT, UR6, 0x1, UPT ;  /* 0x000000010600788c */ /* 0x008fe2000bf66270 */
[----:B------:R-:W-:Y:S01]  /*34b0*/  UMOV UR20, 0x0 ;  /* 0x0000000000147882 */ /* 0x000fe20000000000 */
[----:B------:R-:W-:Y:S01]  /*34c0*/  UMOV UR21, 0x41004a0 ;  /* 0x041004a000157882 */ /* 0x000fe20000000000 */
[----:B------:R-:W-:Y:S01]  /*34d0*/  UMOV UR18, 0x0 ;  /* 0x0000000000127882 */ /* 0x000fe20000000000 */
[----:B------:R-:W-:Y:S01]  /*34e0*/  UMOV UR19, 0x41004a0 ;  /* 0x041004a000137882 */ /* 0x000fe20000000000 */
[----:B-1----:R-:W-:-:S15]  /*34f0*/  R2UR UR16, R0 ;  /* 0x00000000001072ca */ /* 0x002fde00000e0000 */
.L_x_69:
[----:B------:R-:W-:Y:S02]  /*3500*/  LEA R0, R10, UR5, 0x3 ;  /* 0x000000050a007c11 */ /* 0x000fe4000f8e18ff */
[----:B------:R-:W-:Y:S02]  /*3510*/  SHF.L.U32 R5, R9, 0x1f, RZ ;  /* 0x0000001f09057819 */ /* 0x000fe400000006ff */
[----:B------:R-:W-:Y:S01]  /*3520*/  PLOP3.LUT P0, PT, PT, PT, UP3, 0x80, 0x8 ;  /* 0x000000000008781c */ /* 0x000fe20003f0f038 */
[----:B------:R-:W-:Y:S01]  /*3530*/  VIADD R3, R0, 0x100 ;  /* 0x0000010000037836 */ /* 0x000fe20000000000 */
[----:B-1----:R-:W1:Y:S02]  /*3540*/  SYNCS.PHASECHK.TRANS64.TRYWAIT P1, [R0+URZ+0xf0], R5 ;  /* 0x0000f005000075a7 */ /* 0x002e6400080211ff */
[----:B-1-3--:R-:W-:Y:S09]  /*3550*/  @!P1 BRA `(.L_x_63) ;  /* 0x0000003800849947 */ /* 0x00aff20003800000 */
.L_x_138:
[----:B------:R-:W-:Y:S01]  /*3560*/  LEA R4, R10, UR5, 0x4 ;  /* 0x000000050a047c11 */ /* 0x000fe2000f8e20ff */
[----:B------:R-:W-:Y:S01]  /*3570*/  @UP3 ULEA UR6, UR14, UR5, 0x3 ;  /* 0x000000050e063291 */ /* 0x000fe2000f8e18ff */
[----:B------:R-:W-:Y:S01]  /*3580*/  PLOP3.LUT P2, PT, PT, PT, PT, 0x80, 0x8 ;  /* 0x000000000008781c */ /* 0x000fe20003f4f070 */
[----:B------:R-:W-:Y:S01]  /*3590*/  ULEA UR7, UR15, UR5, 0x3 ;  /* 0x000000050f077291 */ /* 0x000fe2000f8e18ff */
[----:B------:R-:W-:Y:S02]  /*35a0*/  PRMT R3, RZ, 0x654, R3 ;  /* 0x00000654ff037816 */ /* 0x000fe40000000003 */
[----:B-1----:R-:W1:Y:S01]  /*35b0*/  LDS.128 R4, [R4+0x180] ;  /* 0x0001800004047984 */ /* 0x002e620000000c00 */
[----:B------:R-:W-:Y:S02]  /*35c0*/  @P0 SHF.L.U32 R2, R8, 0x1f, RZ ;  /* 0x0000001f08020819 */ /* 0x000fe400000006ff */
[----:B------:R-:W-:Y:S01]  /*35d0*/  SHF.L.U32 R0, R11, 0x1f, RZ ;  /* 0x0000001f0b007819 */ /* 0x000fe200000006ff */
[----:B------:R-:W-:Y:S01]  /*35e0*/  @!PT LDS RZ, [RZ] ;  /* 0x00000000fffff984 */ /* 0x000fe20000000800 */
[----:B------:R-:W-:Y:S01]  /*35f0*/  @!PT LDS RZ, [RZ] ;  /* 0x00000000fffff984 */ /* 0x000fe20000000800 */
[----:B------:R-:W-:Y:S01]  /*3600*/  @!PT LDS RZ, [RZ] ;  /* 0x00000000fffff984 */ /* 0x000fe20000000800 */
[----:B------:R-:W-:Y:S01]  /*3610*/  @!PT LDS RZ, [RZ] ;  /* 0x00000000fffff984 */ /* 0x000fe20000000800 */
[----:B------:R2:W-:Y:S06]  /*3620*/  MEMBAR.ALL.CTA ;  /* 0x0000000000007992 */ /* 0x0005ec0000008000 */
[----:B--2---:R-:W2:Y:S02]  /*3630*/  FENCE.VIEW.ASYNC.S ;  /* 0x00000000000073c6 */ /* 0x004ea40000000000 */
[----:B--2---:R2:W-:Y:S01]  /*3640*/  SYNCS.ARRIVE.TRANS64.RED.A1T0 RZ, [R3+URZ], RZ ;  /* 0x000000ff03ff79a7 */ /* 0x0045e200081004ff */
[----:B------:R2:W3:Y:S01]  /*3650*/  @P0 SYNCS.PHASECHK.TRANS64.TRYWAIT P2, [UR6], R2 ;  /* 0x00000002ff0005a7 */ /* 0x0004e20008041106 */
[----:B------:R-:W-:Y:S01]  /*3660*/  ULEA.HI UR6, UR15, UR15, URZ, 0x1 ;  /* 0x0000000f0f067291 */ /* 0x000fe2000f8f08ff */
[----:B-1----:R-:W-:-:S03]  /*3670*/  LOP3.LUT P1, RZ, R6, 0x1, RZ, 0xc0, !PT ;  /* 0x0000000106ff7812 */ /* 0x002fc6000782c0ff */
[----:B------:R-:W-:Y:S02]  /*3680*/  USHF.L.U32 UR8, UR6, 0x5, URZ ;  /* 0x0000000506087899 */ /* 0x000fe400080006ff */
[----:B------:R-:W-:Y:S02]  /*3690*/  ULOP3.LUT UR6, UR6, 0xffe, URZ, 0xc0, !UPT ;  /* 0x00000ffe06067892 */ /* 0x000fe4000f8ec0ff */
[----:B------:R-:W-:Y:S02]  /*36a0*/  ULOP3.LUT UR8, UR8, 0xffffffc0, URZ, 0xc0, !UPT ;  /* 0xffffffc008087892 */ /* 0x000fe4000f8ec0ff */
[----:B------:R-:W-:Y:S02]  /*36b0*/  UIADD3 UR6, UPT, UPT, -UR6, UR15, URZ ;  /* 0x0000000f06067290 */ /* 0x000fe4000fffe1ff */
[----:B------:R-:W-:Y:S01]  /*36c0*/  UIADD3 UR8, UPT, UPT, UR16, UR8, URZ ;  /* 0x0000000810087290 */ /* 0x000fe2000fffe0ff */
[----:B------:R-:W1:Y:S03]  /*36d0*/  SYNCS.PHASECHK.TRANS64.TRYWAIT P0, [UR7+0x130], R0 ;  /* 0x00013000ff0075a7 */ /* 0x000e660008001107 */
[----:B------:R-:W-:Y:S01]  /*36e0*/  ULEA UR8, UR6, UR8, 0x14 ;  /* 0x0000000806087291 */ /* 0x000fe2000f8ea0ff */
[----:B-123--:R-:W-:Y:S11]  /*36f0*/  @!P0 BRA `(.L_x_64) ;  /* 0x0000003800308947 */ /* 0x00eff60003800000 */
.L_x_140:
[----:B------:R-:W-:Y:S01]  /*3700*/  IADD3 R10, PT, PT, R10, 0x1, RZ ;  /* 0x000000010a0a7810 */ /* 0x000fe20007ffe0ff */
[----:B------:R-:W-:Y:S06]  /*3710*/  BRA.U !UP3, `(.L_x_65) ;  /* 0x000000010bc07547 */ /* 0x000fec000b800000 */
[----:B------:R-:W-:Y:S01]  /*3720*/  UPLOP3.LUT UP4, UPT, UPT, UPT, UPT, 0x40, 0x4 ;  /* 0x000000000004789c */ /* 0x000fe20003f8e870 */
[----:B------:R-:W-:Y:S01]  /*3730*/  UMOV UR13, UR9 ;  /* 0x00000009000d7c82 */ /* 0x000fe20008000000 */
[----:B------:R-:W-:Y:S01]  /*3740*/  UMOV UR12, UR4 ;  /* 0x00000004000c7c82 */ /* 0x000fe20008000000 */
[----:B------:R-:W-:-:S08]  /*3750*/  UMOV UR17, UR14 ;  /* 0x0000000e00117c82 */ /* 0x000fd00008000000 */
.L_x_68:
[----:B------:R-:W-:Y:S02]  /*3760*/  UIADD3 UR13, UPT, UPT, UR13, 0x1, URZ ;  /* 0x000000010d0d7890 */ /* 0x000fe4000fffe0ff */
[----:B--2---:R-:W-:Y:S02]  /*3770*/  ULEA UR6, UR17, UR5, 0x3 ;  /* 0x0000000511067291 */ /* 0x004fe4000f8e18ff */
[----:B------:R-:W-:Y:S01]  /*3780*/  UISETP.NE.AND UP0, UPT, UR13, URZ, UPT ;  /* 0x000000ff0d00728c */ /* 0x000fe2000bf05270 */
[----:B---3--:R-:W-:Y:S10]  /*3790*/  @P2 BRA `(.L_x_66) ;  /* 0x00000000000c2947 */ /* 0x008ff40003800000 */
[----:B-1----:R-:W-:Y:S04]  /*37a0*/  SHF.L.U32 R3, R8, 0x1f, RZ ;  /* 0x0000001f08037819 */ /* 0x002fe800000006ff */
[----:B------:R-:W1:Y:S02]  /*37b0*/  SYNCS.PHASECHK.TRANS64.TRYWAIT P0, [UR6], R3 ;  /* 0x00000003ff0075a7 */ /* 0x000e640008001106 */
[----:B-1----:R-:W-:Y:S05]  /*37c0*/  @!P0 BRA `(.L_x_67) ;  /* 0x0000003800148947 */ /* 0x002fea0003800000 */
.L_x_66:
[----:B------:R-:W-:Y:S01]  /*37d0*/  UISETP.NE.AND UP1, UPT, UR12, 0x1, UPT ;  /* 0x000000010c00788c */ /* 0x000fe2000bf25270 */
[----:B------:R-:W-:Y:S01]  /*37e0*/  PLOP3.LUT P2, PT, PT, PT, PT, 0x80, 0x8 ;  /* 0x000000000008781c */ /* 0x000fe20003f4f070 */
[----:B------:R-:W-:Y:S02]  /*37f0*/  UIADD3 UR14, UPT, UPT, UR17, 0x1, URZ ;  /* 0x00000001110e7890 */ /* 0x000fe4000fffe0ff */
[----:B------:R-:W-:Y:S02]  /*3800*/  ULEA UR28, UR17, UR11, 0x9 ;  /* 0x0000000b111c7291 */ /* 0x000fe4000f8e48ff */
[----:B------:R-:W-:Y:S01]  /*3810*/  UISETP.NE.AND UP2, UPT, UR14, 0xd, UPT ;  /* 0x0000000d0e00788c */ /* 0x000fe2000bf45270 */
[----:B------:R-:W-:Y:S01]  /*3820*/  PLOP3.LUT P0, PT, PT, PT, UP1, 0x80, 0x8 ;  /* 0x000000000008781c */ /* 0x000fe20003f0f018 */
[----:B------:R-:W-:Y:S02]  /*3830*/  UIADD3 UR40, UPT, UPT, UR28, 0x2, URZ ;  /* 0x000000021c287890 */ /* 0x000fe4000fffe0ff */
[----:B------:R-:W-:Y:S02]  /*3840*/  USEL UR27, URZ, 0x1, UP2 ;  /* 0x00000001ff1b7887 */ /* 0x000fe40009000000 */
[----:B------:R-:W-:Y:S02]  /*3850*/  USEL UR14, UR14, URZ, UP2 ;  /* 0x000000ff0e0e7287 */ /* 0x000fe40009000000 */
[----:B------:R-:W-:Y:S02]  /*3860*/  UIADD3 UR36, UPT, UPT, UR28, 0x4, URZ ;  /* 0x000000041c247890 */ /* 0x000fe4000fffe0ff */
[----:B------:R-:W-:Y:S01]  /*3870*/  @UP1 ULEA UR26, UR14, UR5, 0x3 ;  /* 0x000000050e1a1291 */ /* 0x000fe2000f8e18ff */
[----:B------:R-:W-:Y:S01]  /*3880*/  LOP3.LUT R8, R8, UR27, RZ, 0x3c, !PT ;  /* 0x0000001b08087c12 */ /* 0x000fe2000f8e3cff */
[----:B------:R-:W-:Y:S02]  /*3890*/  UIADD3 UR32, UPT, UPT, UR28, 0x6, URZ ;  /* 0x000000061c207890 */ /* 0x000fe4000fffe0ff */
[----:B------:R-:W-:Y:S01]  /*38a0*/  UIADD3 UR6, UPT, UPT, UR6, 0x68, URZ ;  /* 0x0000006806067890 */ /* 0x000fe2000fffe0ff */
[----:B-1----:R-:W-:Y:S01]  /*38b0*/  @P0 SHF.L.U32 R0, R8, 0x1f, RZ ;  /* 0x0000001f08000819 */ /* 0x002fe200000006ff */
[----:B------:R-:W-:Y:S01]  /*38c0*/  UIADD3 UR12, UPT, UPT, UR12, -0x1, URZ ;  /* 0xffffffff0c0c7890 */ /* 0x000fe2000fffe0ff */
[----:B------:R-:W-:Y:S02]  /*38d0*/  UMOV UR29, 0x40004040 ;  /* 0x40004040001d7882 */ /* 0x000fe40000000000 */
[----:B------:R2:W3:Y:S01]  /*38e0*/  @P0 SYNCS.PHASECHK.TRANS64.TRYWAIT P2, [UR26], R0 ;  /* 0x00000000ff0005a7 */ /* 0x0004e2000804111a */
[----:B------:R-:W-:Y:S01]  /*38f0*/  ULEA UR26, UR17, UR10, 0x9 ;  /* 0x0000000a111a7291 */ /* 0x000fe2000f8e48ff */
[----:B------:R-:W-:Y:S01]  /*3900*/  UMOV UR27, 0x40004040 ;  /* 0x40004040001b7882 */ /* 0x000fe20000000000 */
[----:B------:R-:W-:Y:S02]  /*3910*/  UMOV UR41, 0x40004040 ;  /* 0x4000404000297882 */ /* 0x000fe40000000000 */
[----:B------:R-:W-:Y:S02]  /*3920*/  UIADD3 UR38, UPT, UPT, UR26, 0x2, URZ ;  /* 0x000000021a267890 */ /* 0x000fe4000fffe0ff */
[----:B------:R-:W-:Y:S02]  /*3930*/  UIADD3 UR34, UPT, UPT, UR26, 0x4, URZ ;  /* 0x000000041a227890 */ /* 0x000fe4000fffe0ff */
[----:B------:R-:W-:Y:S01]  /*3940*/  UIADD3 UR30, UPT, UPT, UR26, 0x6, URZ ;  /* 0x000000061a1e7890 */ /* 0x000fe2000fffe0ff */
[----:B------:R2:W-:Y:S01]  /*3950*/  UTCIMMA gdesc[UR26], gdesc[UR28], tmem[UR8], tmem[UR24], idesc[UR25], UP4 ;  /* 0x00ff181c1a0075ea */ /* 0x0005e2000a000108 */
[----:B------:R-:W-:Y:S01]  /*3960*/  UPLOP3.LUT UP4, UPT, UPT, UPT, UPT, 0x80, 0x8 ;  /* 0x000000000008789c */ /* 0x000fe20003f8f070 */
[----:B------:R-:W-:Y:S01]  /*3970*/  UMOV UR39, 0x40004040 ;  /* 0x4000404000277882 */ /* 0x000fe20000000000 */
[----:B------:R-:W-:Y:S01]  /*3980*/  UMOV UR37, 0x40004040 ;  /* 0x4000404000257882 */ /* 0x000fe20000000000 */
[----:B------:R2:W-:Y:S01]  /*3990*/  UTCIMMA gdesc[UR38], gdesc[UR40], tmem[UR8], tmem[UR22], idesc[UR23], UPT ;  /* 0x00ff1628260075ea */ /* 0x0005e2000b800108 */
[----:B------:R-:W-:Y:S01]  /*39a0*/  UMOV UR35, 0x40004040 ;  /* 0x4000404000237882 */ /* 0x000fe20000000000 */
[----:B------:R-:W-:Y:S01]  /*39b0*/  UMOV UR33, 0x40004040 ;  /* 0x4000404000217882 */ /* 0x000fe20000000000 */
[----:B------:R-:W-:Y:S01]  /*39c0*/  UMOV UR31, 0x40004040 ;  /* 0x40004040001f7882 */ /* 0x000fe20000000000 */
[----:B------:R2:W-:Y:S01]  /*39d0*/  UTCIMMA gdesc[UR34], gdesc[UR36], tmem[UR8], tmem[UR20], idesc[UR21], UPT ;  /* 0x00ff1424220075ea */ /* 0x0005e2000b800108 */
[----:B------:R2:W-:Y:S01]  /*39e0*/  UTCIMMA gdesc[UR30], gdesc[UR32], tmem[UR8], tmem[UR18], idesc[UR19], UPT ;  /* 0x00ff12201e0075ea */ /* 0x0005e2000b800108 */
[----:B------:R2:W-:Y:S01]  /*39f0*/  UTCBAR [UR6], URZ ;  /* 0x000000ff060073e9 */ /* 0x0005e200080000ff */
[----:B------:R-:W-:Y:S01]  /*3a00*/  UMOV UR17, UR14 ;  /* 0x0000000e00117c82 */ /* 0x000fe20008000000 */
[----:B------:R-:W-:Y:S05]  /*3a10*/  BRA.U UP0, `(.L_x_68) ;  /* 0xfffffffd00507547 */ /* 0x000fea000b83ffff */
.L_x_65:
[----:B------:R-:W-:Y:S01]  /*3a20*/  UIADD3 UR15, UPT, UPT, UR15, 0x1, URZ ;  /* 0x000000010f0f7890 */ /* 0x000fe2000fffe0ff */
[C---:B------:R-:W-:Y:S01]  /*3a30*/  ISETP.NE.AND P0, PT, R10.reuse, 0x2, PT ;  /* 0x000000020a00780c */ /* 0x040fe20003f05270 */
[----:B------:R-:W-:Y:S02]  /*3a40*/  UIADD3 UR7, UPT, UPT, UR7, 0x110, URZ ;  /* 0x0000011007077890 */ /* 0x000fe4000fffe0ff */
[----:B------:R-:W-:Y:S01]  /*3a50*/  UISETP.NE.AND UP0, UPT, UR15, 0x4, UPT ;  /* 0x000000040f00788c */ /* 0x000fe2000bf05270 */
[----:B-12---:R-:W-:Y:S02]  /*3a60*/  SEL R0, RZ, 0x1, P0 ;  /* 0x00000001ff007807 */ /* 0x006fe40000000000 */
[----:B------:R-:W-:Y:S01]  /*3a70*/  SEL R10, R10, RZ, P0 ;  /* 0x000000ff0a0a7207 */ /* 0x000fe20000000000 */
[----:B------:R-:W-:Y:S01]  /*3a80*/  USEL UR6, URZ, 0x1, UP0 ;  /* 0x00000001ff067887 */ /* 0x000fe20008000000 */
[----:B------:R-:W-:Y:S01]  /*3a90*/  LOP3.LUT R9, R9, R0, RZ, 0x3c, !PT ;  /* 0x0000000009097212 */ /* 0x000fe200078e3cff */
[----:B------:R-:W-:Y:S01]  /*3aa0*/  USEL UR15, UR15, URZ, UP0 ;  /* 0x000000ff0f0f7287 */ /* 0x000fe20008000000 */
[----:B------:R1:W-:Y:S03]  /*3ab0*/  UTCBAR [UR7], URZ ;  /* 0x000000ff070073e9 */ /* 0x0003e600080000ff */
[----:B------:R-:W-:Y:S01]  /*3ac0*/  LOP3.LUT R11, R11, UR6, RZ, 0x3c, !PT ;  /* 0x000000060b0b7c12 */ /* 0x000fe2000f8e3cff */
[----:B------:R-:W-:Y:S07]  /*3ad0*/  @P1 BRA `(.L_x_69) ;  /* 0xfffffff800881947 */ /* 0x000fee000383ffff */
[----:B------:R-:W2:Y:S01]  /*3ae0*/  S2UR UR4, SR_CgaCtaId ;  /* 0x00000000000479c3 */ /* 0x000ea20000008800 */
[----:B------:R-:W-:Y:S01]  /*3af0*/  ELECT P0, URZ, PT ;  /* 0x0000000000ff782f */ /* 0x000fe20003800000 */
[----:B------:R-:W-:Y:S01]  /*3b00*/  IMAD.MOV.U32 R0, RZ, RZ, 0x1 ;  /* 0x00000001ff007424 */ /* 0x000fe200078e00ff */
[----:B------:R-:W-:Y:S01]  /*3b10*/  UIADD3 UR5, UPT, UPT, UR5, 0x130, URZ ;  /* 0x0000013005057890 */ /* 0x000fe2000fffe0ff */
[----:B------:R-:W-:Y:S01]  /*3b20*/  SHF.L.U32 R3, R11, 0x1f, RZ ;  /* 0x0000001f0b037819 */ /* 0x000fe200000006ff */
[----:B------:R-:W-:-:S03]  /*3b30*/  UMOV UR6, 0x40 ;  /* 0x0000004000067882 */ /* 0x000fc60000000000 */
[----:B------:R-:W-:Y:S01]  /*3b40*/  UVIRTCOUNT.DEALLOC.SMPOOL 0x80 ;  /* 0x000000800000784c */ /* 0x000fe20000000000 */
[----:B--2---:R-:W-:Y:S02]  /*3b50*/  ULEA UR4, UR4, UR6, 0x18 ;  /* 0x0000000604047291 */ /* 0x004fe4000f8ec0ff */
[----:B------:R-:W-:-:S07]  /*3b60*/  ULEA UR6, UR15, UR5, 0x3 ;  /* 0x000000050f067291 */ /* 0x000fce000f8e18ff */
[----:B------:R2:W-:Y:S02]  /*3b70*/  @P0 STS.U8 [UR4+0x1c], R0 ;  /* 0x00001c00ff000988 */ /* 0x0005e40008000004 */
[----:B------:R-:W4:Y:S02]  /*3b80*/  SYNCS.PHASECHK.TRANS64.TRYWAIT P0, [UR6], R3 ;  /* 0x00000003ff0075a7 */ /* 0x000f240008001106 */
[----:B--2-4-:R-:W-:Y:S05]  /*3b90*/  @!P0 BRA `(.L_x_70) ;  /* 0x0000003400388947 */ /* 0x014fea0003800000 */
.L_x_143:
[----:B-1----:R-:W-:-:S04]  /*3ba0*/  UIADD3 UR7, UPT, UPT, UR15, 0x1, URZ ;  /* 0x000000010f077890 */ /* 0x002fc8000fffe0ff */
[----:B------:R-:W-:-:S04]  /*3bb0*/  UISETP.NE.AND UP0, UPT, UR7, 0x4, UPT ;  /* 0x000000040700788c */ /* 0x000fc8000bf05270 */
[----:B------:R-:W-:Y:S02]  /*3bc0*/  USEL UR8, URZ, 0x1, UP0 ;  /* 0x00000001ff087887 */ /* 0x000fe40008000000 */
[----:B------:R-:W-:-:S04]  /*3bd0*/  USEL UR7, UR7, URZ, UP0 ;  /* 0x000000ff07077287 */ /* 0x000fc80008000000 */
[----:B------:R-:W-:Y:S01]  /*3be0*/  ULEA UR6, UR7, UR5, 0x3 ;  /* 0x0000000507067291 */ /* 0x000fe2000f8e18ff */
[----:B------:R-:W-:-:S04]  /*3bf0*/  LOP3.LUT R2, R11, UR8, RZ, 0x3c, !PT ;  /* 0x000000080b027c12 */ /* 0x000fc8000f8e3cff */
[----:B--2---:R-:W-:-:S04]  /*3c00*/  SHF.L.U32 R3, R2, 0x1f, RZ ;  /* 0x0000001f02037819 */ /* 0x004fc800000006ff */
[----:B------:R-:W1:Y:S02]  /*3c10*/  SYNCS.PHASECHK.TRANS64.TRYWAIT P0, [UR6], R3 ;  /* 0x00000003ff0075a7 */ /* 0x000e640008001106 */
[----:B-1----:R-:W-:Y:S05]  /*3c20*/  @!P0 BRA `(.L_x_71) ;  /* 0x00000034002c8947 */ /* 0x002fea0003800000 */
.L_x_145:
        /* <DEDUP_REMOVED lines=9> */
.L_x_147:
[----:B------:R-:W-:-:S04]  /*3cc0*/  UIADD3 UR7, UPT, UPT, UR7, 0x1, URZ ;  /* 0x0000000107077890 */ /* 0x000fc8000fffe0ff */
[----:B------:R-:W-:-:S04]  /*3cd0*/  UISETP.NE.AND UP0, UPT, UR7, 0x4, UPT ;  /* 0x000000040700788c */ /* 0x000fc8000bf05270 */
[----:B------:R-:W-:Y:S02]  /*3ce0*/  USEL UR6, URZ, 0x1, UP0 ;  /* 0x00000001ff067887 */ /* 0x000fe40008000000 */
[----:B------:R-:W-:-:S04]  /*3cf0*/  USEL UR7, UR7, URZ, UP0 ;  /* 0x000000ff07077287 */ /* 0x000fc80008000000 */
[----:B------:R-:W-:Y:S01]  /*3d00*/  ULEA UR7, UR7, UR5, 0x3 ;  /* 0x0000000507077291 */ /* 0x000fe2000f8e18ff */
[----:B-1----:R-:W-:-:S04]  /*3d10*/  LOP3.LUT R3, R2, UR6, RZ, 0x3c, !PT ;  /* 0x0000000602037c12 */ /* 0x002fc8000f8e3cff */
[----:B------:R-:W-:-:S04]  /*3d20*/  SHF.L.U32 R3, R3, 0x1f, RZ ;  /* 0x0000001f03037819 */ /* 0x000fc800000006ff */
[----:B------:R-:W1:Y:S02]  /*3d30*/  SYNCS.PHASECHK.TRANS64.TRYWAIT P0, [UR7], R3 ;  /* 0x00000003ff0075a7 */ /* 0x000e640008001107 */
[----:B-1----:R-:W-:Y:S05]  /*3d40*/  @!P0 BRA `(.L_x_73) ;  /* 0x0000003400148947 */ /* 0x002fea0003800000 */
.L_x_149:
[----:B------:R-:W-:Y:S01]  /*3d50*/  NOP ;  /* 0x0000000000007918 */ /* 0x000fe20000000000 */
[----:B-1----:R-:W1:Y:S01]  /*3d60*/  LDS R0, [UR4+0x14] ;  /* 0x00001404ff007984 */ /* 0x002e620008000800 */
[----:B------:R-:W-:Y:S01]  /*3d70*/  ULOP3.LUT UR6, UR16, 0xffff, URZ, 0xc0, !UPT ;  /* 0x0000ffff10067892 */ /* 0x000fe2000f8ec0ff */
[----:B------:R-:W-:Y:S01]  /*3d80*/  UMOV UR8, 0xffff ;  /* 0x0000ffff00087882 */ /* 0x000fe20000000000 */
[----:B------:R-:W-:Y:S02]  /*3d90*/  UMOV UR5, 0x1 ;  /* 0x0000000100057882 */ /* 0x000fe40000000000 */
[----:B------:R-:W-:-:S04]  /*3da0*/  USHF.R.U32.HI UR6, URZ, 0x5, UR6 ;  /* 0x00000005ff067899 */ /* 0x000fc80008011606 */
[----:B------:R-:W-:Y:S02]  /*3db0*/  USHF.L.U32 UR8, UR8, UR6, URZ ;  /* 0x0000000608087299 */ /* 0x000fe400080006ff */
[----:B------:R-:W-:-:S04]  /*3dc0*/  USHF.L.U32 UR5, UR5, UR6, URZ ;  /* 0x0000000605057299 */ /* 0x000fc800080006ff */
[----:B-1----:R-:W-:-:S04]  /*3dd0*/  LOP3.LUT R0, R0, UR8, RZ, 0xc0, !PT ;  /* 0x0000000800007c12 */ /* 0x002fc8000f8ec0ff */
[----:B------:R-:W-:-:S13]  /*3de0*/  ISETP.NE.AND P0, PT, R0, UR8, PT ;  /* 0x0000000800007c0c */ /* 0x000fda000bf05270 */
[----:B------:R-:W-:Y:S05]  /*3df0*/  @P0 BRA `(.L_x_74) ;  /* 0x0000000000580947 */ /* 0x000fea0003800000 */
[----:B------:R-:W1:Y:S02]  /*3e00*/  LDS R0, [UR4+0x18] ;  /* 0x00001804ff007984 */ /* 0x000e640008000800 */
[----:B-1----:R-:W-:-:S04]  /*3e10*/  LOP3.LUT R0, R0, UR5, RZ, 0xc0, !PT ;  /* 0x0000000500007c12 */ /* 0x002fc8000f8ec0ff */
[----:B------:R-:W-:-:S13]  /*3e20*/  ISETP.NE.AND P0, PT, R0, UR5, PT ;  /* 0x0000000500007c0c */ /* 0x000fda000bf05270 */
[----:B------:R-:W-:Y:S05]  /*3e30*/  @P0 BRA `(.L_x_75) ;  /* 0x00000000003c0947 */ /* 0x000fea0003800000 */
[----:B------:R-:W1:Y:S01]  /*3e40*/  S2R R2, SR_LANEID ;  /* 0x0000000000027919 */ /* 0x000e620000000000 */
[----:B------:R-:W-:Y:S01]  /*3e50*/  ULOP3.LUT UR8, URZ, UR8, URZ, 0x33, !UPT ;  /* 0x00000008ff087292 */ /* 0x000fe2000f8e33ff */
[----:B------:R-:W-:Y:S01]  /*3e60*/  LOP3.LUT R4, RZ, UR5, RZ, 0x33, !PT ;  /* 0x00000005ff047c12 */ /* 0x000fe2000f8e33ff */
[----:B------:R-:W-:Y:S02]  /*3e70*/  VOTEU.ANY UR7, UPT, PT ;  /* 0x0000000000077886 */ /* 0x000fe400038e0100 */
[----:B------:R-:W-:Y:S01]  /*3e80*/  UFLO.U32 UR7, UR7 ;  /* 0x00000007000772bd */ /* 0x000fe200080e0000 */
[----:B------:R-:W2:Y:S01]  /*3e90*/  REDUX UR5, R4 ;  /* 0x00000000040573c4 */ /* 0x000ea20000000000 */
[----:B------:R-:W-:-:S06]  /*3ea0*/  IMAD.U32 R0, RZ, RZ, UR8 ;  /* 0x00000008ff007e24 */ /* 0x000fcc000f8e00ff */
[----:B------:R4:W-:Y:S01]  /*3eb0*/  UTCATOMSWS.AND URZ, UR8 ;  /* 0x0000000800ff79e3 */ /* 0x0009e20008000000 */
[----:B------:R-:W3:Y:S01]  /*3ec0*/  REDUX UR6, R0 ;  /* 0x00000000000673c4 */ /* 0x000ee20000000000 */
[----:B-1----:R-:W-:Y:S01]  /*3ed0*/  ISETP.EQ.U32.AND P0, PT, R2, UR7, PT ;  /* 0x0000000702007c0c */ /* 0x002fe2000bf02070 */
[----:B--2---:R-:W-:Y:S01]  /*3ee0*/  IMAD.U32 R2, RZ, RZ, UR5 ;  /* 0x00000005ff027e24 */ /* 0x004fe2000f8e00ff */
[----:B---3--:R-:W-:-:S11]  /*3ef0*/  MOV R3, UR6 ;  /* 0x0000000600037c02 */ /* 0x008fd60008000f00 */
[----:B------:R4:W-:Y:S04]  /*3f00*/  @P0 ATOMS.AND RZ, [UR4+0x14], R3 ;  /* 0x00001403ffff098c */ /* 0x0009e8000a800004 */
[----:B------:R4:W-:Y:S01]  /*3f10*/  @P0 ATOMS.AND RZ, [UR4+0x18], R2 ;  /* 0x00001802ffff098c */ /* 0x0009e2000a800004 */
[----:B------:R-:W-:Y:S05]  /*3f20*/  BRA `(.L_x_76) ;  /* 0x0000000000147947 */ /* 0x000fea0003800000 */
.L_x_75:
[----:B------:R-:W-:Y:S02]  /*3f30*/  MOV R2, 0x3f50 ;  /* 0x00003f5000027802 */ /* 0x000fe40000000f00 */
[----:B---3-5:R-:W-:Y:S05]  /*3f40*/  CALL.REL.NOINC `($__internal_0_$__cuda_sm10x_tcgen05_guardrail_trap_col_being_dealloced_not_returned_by_alloc) ;  /* 0x0000003400307944 */ /* 0x028fea0003c00000 */
[----:B------:R-:W-:Y:S05]  /*3f50*/  BRA `(.L_x_76) ;  /* 0x0000000000087947 */ /* 0x000fea0003800000 */
.L_x_74:
[----:B------:R-:W-:Y:S02]  /*3f60*/  MOV R2, 0x3f80 ;  /* 0x00003f8000027802 */ /* 0x000fe40000000f00 */
[----:B---3-5:R-:W-:Y:S05]  /*3f70*/  CALL.REL.NOINC `($__internal_2_$__cuda_sm10x_tcgen05_guardrail_trap_unallocated_columns_being_dealloced) ;  /* 0x00000034003c7944 */ /* 0x028fea0003c00000 */
.L_x_76:
[----:B------:R-:W-:Y:S01]  /*3f80*/  NOP ;  /* 0x0000000000007918 */ /* 0x000fe20000000000 */
[----:B----4-:R-:W-:Y:S05]  /*3f90*/  EXIT ;  /* 0x000000000000794d */ /* 0x010fea0003800000 */
.L_x_58:
[----:B------:R-:W-:-:S09]  /*3fa0*/  UISETP.NE.OR UP2, UPT, UR8, 0x3, !UP2 ;  /* 0x000000030800788c */ /* 0x000fd2000d745670 */
[----:B------:R-:W-:Y:S05]  /*3fb0*/  BRA.U UP2, `(.L_x_77) ;  /* 0x0000000902c87547 */ /* 0x000fea000b800000 */
[----:B------:R-:W1:Y:S01]  /*3fc0*/  LDCU.64 UR6, c[0x0][0x888] ;  /* 0x00011100ff0677ac */ /* 0x000e620008000a00 */
[----:B------:R-:W2:Y:S01]  /*3fd0*/  LDC R0, c[0x0][0xb30] ;  /* 0x0002cc00ff007b82 */ /* 0x000ea20000000800 */
[----:B------:R-:W-:Y:S01]  /*3fe0*/  IMAD.MOV.U32 R30, RZ, RZ, 0x1 ;  /* 0x00000001ff1e7424 */ /* 0x000fe200078e00ff */
[----:B------:R-:W-:Y:S01]  /*3ff0*/  CS2R R28, SRZ ;  /* 0x00000000001c7805 */ /* 0x000fe2000001ff00 */
[----:B------:R-:W4:Y:S01]  /*4000*/  LDCU.64 UR4, c[0x0][0x890] ;  /* 0x00011200ff0477ac */ /* 0x000f220008000a00 */
[----:B------:R-:W-:Y:S01]  /*4010*/  IMAD.MOV.U32 R25, RZ, RZ, 0x1000 ;  /* 0x00001000ff197424 */ /* 0x000fe200078e00ff */
[----:B------:R-:W-:-:S03]  /*4020*/  UMOV UR8, 0x400 ;  /* 0x0000040000087882 */ /* 0x000fc60000000000 */
[----:B------:R-:W3:Y:S01]  /*4030*/  LDC R19, c[0x0][0x370] ;  /* 0x0000dc00ff137b82 */ /* 0x000ee20000000800 */
[----:B------:R-:W-:-:S07]  /*4040*/  UPLOP3.LUT UP1, UPT, UPT, UPT, UPT, 0x40, 0x4 ;  /* 0x000000000004789c */ /* 0x000fce0003f2e870 */
[----:B------:R-:W3:Y:S01]  /*4050*/  LDC R2, c[0x0][0xb0c] ;  /* 0x0002c300ff027b82 */ /* 0x000ee20000000800 */
[----:B-1----:R-:W-:Y:S02]  /*4060*/  UISETP.NE.U32.AND UP2, UPT, UR6, URZ, UPT ;  /* 0x000000ff0600728c */ /* 0x002fe4000bf45070 */
[----:B------:R-:W-:Y:S02]  /*4070*/  ULEA UR6, UR37, UR8, 0x18 ;  /* 0x0000000825067291 */ /* 0x000fe4000f8ec0ff */
[----:B------:R-:W-:Y:S02]  /*4080*/  UISETP.NE.AND.EX UP2, UPT, UR7, URZ, UPT, UP2 ;  /* 0x000000ff0700728c */ /* 0x000fe4000bf45320 */
[----:B------:R-:W-:Y:S01]  /*4090*/  UIADD3 UR7, UPT, UPT, UR6, 0xd0, URZ ;  /* 0x000000d006077890 */ /* 0x000fe2000fffe0ff */
[----:B------:R-:W1:Y:S01]  /*40a0*/  LDC R18, c[0x0][0xb20] ;  /* 0x0002c800ff127b82 */ /* 0x000e620000000800 */
[----:B----4-:R-:W-:Y:S01]  /*40b0*/  UISETP.NE.U32.AND UP3, UPT, UR4, URZ, UPT ;  /* 0x000000ff0400728c */ /* 0x010fe2000bf65070 */
[----:B--2---:R-:W-:Y:S01]  /*40c0*/  ISETP.NE.AND P1, PT, R0, 0x1, PT ;  /* 0x000000010000780c */ /* 0x004fe20003f25270 */
[----:B------:R-:W-:-:S02]  /*40d0*/  UPRMT UR37, UR37, 0x654, UR7 ;  /* 0x0000065425257896 */ /* 0x000fc40008000007 */
[----:B------:R-:W-:-:S03]  /*40e0*/  UISETP.NE.AND.EX UP3, UPT, UR5, URZ, UPT, UP3 ;  /* 0x000000ff0500728c */ /* 0x000fc6000bf65330 */
[----:B------:R-:W2:Y:S08]  /*40f0*/  LDC.64 R32, c[0x0][0x348] ;  /* 0x0000d200ff207b82 */ /* 0x000eb00000000a00 */
[----:B------:R-:W4:Y:S08]  /*4100*/  LDC.64 R16, c[0x0][0xb10] ;  /* 0x0002c400ff107b82 */ /* 0x000f300000000a00 */
[----:B------:R-:W1:Y:S08]  /*4110*/  LDC.64 R6, c[0x0][0xb18] ;  /* 0x0002c600ff067b82 */ /* 0x000e700000000a00 */
[----:B------:R-:W1:Y:S08]  /*4120*/  LDC.64 R4, c[0x0][0xb28] ;  /* 0x0002ca00ff047b82 */ /* 0x000e700000000a00 */
[----:B---3--:R-:W1:Y:S02]  /*4130*/  LDC R24, c[0x0][0x374] ;  /* 0x0000dd00ff187b82 */ /* 0x008e640000000800 */
.L_x_85:
[C---:B------:R-:W-:Y:S02]  /*4140*/  LEA R0, R29.reuse, UR6, 0x3 ;  /* 0x000000061d007c11 */ /* 0x040fe4000f8e18ff */
[----:B------:R-:W-:Y:S02]  /*4150*/  SHF.L.U32 R3, R28, 0x1f, RZ ;  /* 0x0000001f1c037819 */ /* 0x000fe400000006ff */
[----:B------:R-:W-:Y:S02]  /*4160*/  LEA R20, R29, UR6, 0x4 ;  /* 0x000000061d147c11 */ /* 0x000fe4000f8e20ff */
[----:B---3--:R-:W3:Y:S02]  /*4170*/  SYNCS.PHASECHK.TRANS64.TRYWAIT P0, [R0+URZ+0xf0], R3 ;  /* 0x0000f003000075a7 */ /* 0x008ee400080011ff */
[----:B---3--:R-:W-:Y:S05]  /*4180*/  @!P0 BRA `(.L_x_78) ;  /* 0x00000030001c8947 */ /* 0x008fea0003800000 */
.L_x_150:
[----:B------:R-:W-:Y:S01]  /*4190*/  ISETP.GE.AND P0, PT, R40, 0x1, PT ;  /* 0x000000012800780c */ /* 0x000fe20003f06270 */
[----:B------:R-:W1:Y:S01]  /*41a0*/  LDS.128 R20, [R20+0x180] ;  /* 0x0001800014147984 */ /* 0x000e620000000c00 */
[----:B------:R-:W-:Y:S01]  /*41b0*/  ISETP.NE.U32.AND P4, PT, RZ, UR4, PT ;  /* 0x00000004ff007c0c */ /* 0x000fe2000bf85070 */
[----:B---3--:R-:W-:Y:S01]  /*41c0*/  VIADD R0, R0, 0x100 ;  /* 0x0000010000007836 */ /* 0x008fe20000000000 */
[----:B------:R-:W-:Y:S02]  /*41d0*/  SHF.L.U32 R26, R30, 0x1f, RZ ;  /* 0x0000001f1e1a7819 */ /* 0x000fe400000006ff */
[----:B------:R-:W-:Y:S02]  /*41e0*/  ISETP.NE.AND.EX P4, PT, RZ, UR5, PT, P4 ;  /* 0x00000005ff007c0c */ /* 0x000fe4000bf85340 */
[----:B------:R-:W-:Y:S01]  /*41f0*/  PRMT R0, RZ, 0x654, R0 ;  /* 0x00000654ff007816 */ /* 0x000fe20000000000 */
[----:B------:R-:W-:Y:S01]  /*4200*/  @!PT LDS RZ, [RZ] ;  /* 0x00000000fffff984 */ /* 0x000fe20000000800 */
[----:B------:R-:W-:Y:S01]  /*4210*/  @!PT LDS RZ, [RZ] ;  /* 0x00000000fffff984 */ /* 0x000fe20000000800 */
[----:B------:R-:W-:Y:S01]  /*4220*/  @!PT LDS RZ, [RZ] ;  /* 0x00000000fffff984 */ /* 0x000fe20000000800 */
[----:B------:R-:W-:Y:S01]  /*4230*/  @!PT LDS RZ, [RZ] ;  /* 0x00000000fffff984 */ /* 0x000fe20000000800 */
[----:B------:R3:W-:Y:S06]  /*4240*/  MEMBAR.ALL.CTA ;  /* 0x0000000000007992 */ /* 0x0007ec0000008000 */
[----:B---3--:R-:W3:Y:S02]  /*4250*/  FENCE.VIEW.ASYNC.S ;  /* 0x00000000000073c6 */ /* 0x008ee40000000000 */
[----:B---3--:R3:W-:Y:S01]  /*4260*/  SYNCS.ARRIVE.TRANS64.RED.A1T0 RZ, [R0+URZ], RZ ;  /* 0x000000ff00ff79a7 */ /* 0x0087e200081004ff */
[----:B-1----:R-:W-:Y:S11]  /*4270*/  LOP3.LUT P3, RZ, R22, 0x1, RZ, 0xc0, !PT ;  /* 0x0000000116ff7812 */ /* 0x002ff6000786c0ff */
[----:B------:R-:W-:Y:S02]  /*4280*/  @!UPT UIADD3 URZ, UPT, UPT, URZ, URZ, URZ ;  /* 0x000000fffffff290 */ /* 0x000fe4000fffe0ff */
[----:B------:R-:W-:Y:S02]  /*4290*/  @P3 MOV R13, R20 ;  /* 0x00000014000d3202 */ /* 0x000fe40000000f00 */
[----:B------:R-:W-:Y:S01]  /*42a0*/  @P3 LOP3.LUT R8, R21, 0xffff, RZ, 0xc0, !PT ;  /* 0x0000ffff15083812 */ /* 0x000fe200078ec0ff */
[----:B---3--:R-:W-:Y:S06]  /*42b0*/  @!P0 BRA `(.L_x_79) ;  /* 0x0000000000a48947 */ /* 0x008fec0003800000 */
[----:B------:R-:W-:Y:S01]  /*42c0*/  IMAD.HI.U32 R31, R24, R7, RZ ;  /* 0x00000007181f7227 */ /* 0x000fe200078e00ff */
[----:B------:R-:W-:Y:S02]  /*42d0*/  ISETP.NE.AND P0, PT, R6, 0x1, PT ;  /* 0x000000010600780c */ /* 0x000fe40003f05270 */
[----:B------:R-:W-:Y:S01]  /*42e0*/  ISETP.NE.AND P2, PT, R40, 0x1, PT ;  /* 0x000000012800780c */ /* 0x000fe20003f45270 */
[----:B----4-:R-:W-:Y:S01]  /*42f0*/  IMAD.HI.U32 R34, R19, R16, RZ ;  /* 0x0000001013227227 */ /* 0x010fe200078e00ff */
[----:B------:R-:W-:Y:S02]  /*4300*/  SHF.R.U32.HI R31, RZ, R18, R31 ;  /* 0x00000012ff1f7219 */ /* 0x000fe4000001161f */
[----:B------:R-:W-:Y:S01]  /*4310*/  ISETP.NE.AND P5, PT, R2, 0x1, PT ;  /* 0x000000010200780c */ /* 0x000fe20003fa5270 */
[----:B------:R-:W-:Y:S01]  /*4320*/  IMAD.HI.U32 R36, R13, R16, RZ ;  /* 0x000000100d247227 */ /* 0x000fe200078e00ff */
[----:B------:R-:W-:Y:S02]  /*4330*/  SHF.R.U32.HI R34, RZ, R17, R34 ;  /* 0x00000011ff227219 */ /* 0x000fe40000011622 */
[----:B------:R-:W-:Y:S01]  /*4340*/  SEL R3, R24, R31, !P0 ;  /* 0x0000001f18037207 */ /* 0x000fe20004000000 */
[C---:B------:R-:W-:Y:S01]  /*4350*/  IMAD.HI.U32 R31, R8.reuse, R7, RZ ;  /* 0x00000007081f7227 */ /* 0x040fe200078e00ff */
[----:B------:R-:W-:Y:S02]  /*4360*/  SEL R11, R19, R34, !P5 ;  /* 0x00000022130b7207 */ /* 0x000fe40006800000 */
[----:B------:R-:W-:Y:S01]  /*4370*/  SHF.R.U32.HI R36, RZ, R17, R36 ;  /* 0x00000011ff247219 */ /* 0x000fe20000011624 */
[----:B------:R-:W-:Y:S01]  /*4380*/  IMAD.HI.U32 R38, R3, R4, RZ ;  /* 0x0000000403267227 */ /* 0x000fe200078e00ff */
[----:B------:R-:W-:Y:S03]  /*4390*/  SHF.R.U32.HI R31, RZ, R18, R31 ;  /* 0x00000012ff1f7219 */ /* 0x000fe6000001161f */
[----:B------:R-:W-:Y:S01]  /*43a0*/  IMAD.HI.U32 R34, R11, R4, RZ ;  /* 0x000000040b227227 */ /* 0x000fe200078e00ff */
[----:B------:R-:W-:Y:S02]  /*43b0*/  @P2 SHF.R.U32.HI R3, RZ, R5, R38 ;  /* 0x00000005ff032219 */ /* 0x000fe40000011626 */
[----:B------:R-:W-:Y:S02]  /*43c0*/  SEL R9, R8, R31, !P0 ;  /* 0x0000001f08097207 */ /* 0x000fe40004000000 */
[----:B------:R-:W-:Y:S01]  /*43d0*/  @P2 SHF.R.U32.HI R11, RZ, R5, R34 ;  /* 0x00000005ff0b2219 */ /* 0x000fe20000011622 */
[C---:B------:R-:W-:Y:S01]  /*43e0*/  IMAD R10, R40.reuse, R3, RZ ;  /* 0x00000003280a7224 */ /* 0x040fe200078e02ff */
[----:B------:R-:W-:Y:S01]  /*43f0*/  SEL R3, R13, R36, !P5 ;  /* 0x000000240d037207 */ /* 0x000fe20006800000 */
[C---:B------:R-:W-:Y:S03]  /*4400*/  IMAD.HI.U32 R14, R9.reuse, R4, RZ ;  /* 0x00000004090e7227 */ /* 0x040fe600078e00ff */
[----:B------:R-:W-:Y:S01]  /*4410*/  ISETP.GE.AND P0, PT, R9, R10, PT ;  /* 0x0000000a0900720c */ /* 0x000fe20003f06270 */
[C---:B------:R-:W-:Y:S01]  /*4420*/  IMAD R12, R40.reuse, R11, RZ ;  /* 0x0000000b280c7224 */ /* 0x040fe200078e02ff */
[-C--:B------:R-:W-:Y:S04]  /*4430*/  SHF.R.U32.HI R14, RZ, R5.reuse, R14 ;  /* 0x00000005ff0e7219 */ /* 0x080fe8000001160e */
[----:B------:R-:W-:Y:S02]  /*4440*/  ISETP.GE.OR P0, PT, R3, R12, P0 ;  /* 0x0000000c0300720c */ /* 0x000fe40000706670 */
[----:B------:R-:W-:Y:S05]  /*4450*/  SEL R15, R9, R14, !P2 ;  /* 0x0000000e090f7207 */ /* 0x000fea0005000000 */
[----:B------:R-:W-:Y:S04]  /*4460*/  IMAD.MOV R14, RZ, RZ, -R15 ;  /* 0x000000ffff0e7224 */ /* 0x000fe800078e0a0f */
[----:B------:R-:W-:Y:S02]  /*4470*/  IMAD R14, R40, R14, R9 ;  /* 0x0000000e280e7224 */ /* 0x000fe400078e0209 */
[C---:B------:R-:W-:Y:S05]  /*4480*/  @!P0 IMAD.HI.U32 R10, R3.reuse, R4, RZ ;  /* 0x00000004030a8227 */ /* 0x040fea00078e00ff */
[----:B------:R-:W-:Y:S04]  /*4490*/  @!P0 SHF.R.U32.HI R10, RZ, R5, R10 ;  /* 0x00000005ff0a8219 */ /* 0x000fe8000001160a */
[----:B------:R-:W-:Y:S01]  /*44a0*/  @!P0 SEL R0, R3, R10, !P2 ;  /* 0x0000000a03008207 */ /* 0x000fe20005000000 */
[----:B------:R-:W-:Y:S03]  /*44b0*/  IMAD.MOV R10, RZ, RZ, -R3 ;  /* 0x000000ffff0a7224 */ /* 0x000fe600078e0a03 */
[----:B------:R-:W-:Y:S01]  /*44c0*/  @!P0 IADD3 R15, PT, PT, R15, -R0, RZ ;  /* 0x800000000f0f8210 */ /* 0x000fe20007ffe0ff */
[----:B------:R-:W-:Y:S01]  /*44d0*/  @!P0 IMAD R0, R11, R14, R0 ;  /* 0x0000000e0b008224 */ /* 0x000fe200078e0200 */
[----:B------:R-:W-:Y:S01]  /*44e0*/  IADD3 R11, PT, PT, -R9, RZ, RZ ;  /* 0x000000ff090b7210 */ /* 0x000fe20007ffe1ff */
[----:B------:R-:W-:Y:S02]  /*44f0*/  IMAD R13, R2, R10, R13 ;  /* 0x0000000a020d7224 */ /* 0x000fe400078e020d */
[----:B------:R-:W-:Y:S02]  /*4500*/  @!P0 IMAD R9, R15, R40, R3 ;  /* 0x000000280f098224 */ /* 0x000fe400078e0203 */
[----:B------:R-:W-:Y:S02]  /*4510*/  @!P0 IMAD.MOV.U32 R3, RZ, RZ, R0 ;  /* 0x000000ffff038224 */ /* 0x000fe400078e0000 */
[----:B------:R-:W-:Y:S02]  /*4520*/  IMAD R8, R6, R11, R8 ;  /* 0x0000000b06087224 */ /* 0x000fe400078e0208 */
[----:B------:R-:W-:Y:S02]  /*4530*/  IMAD R13, R3, R2, R13 ;  /* 0x00000002030d7224 */ /* 0x000fe400078e020d */
[----:B------:R-:W-:Y:S02]  /*4540*/  IMAD R8, R9, R6, R8 ;  /* 0x0000000609087224 */ /* 0x000fe400078e0208 */
.L_x_79:
[----:B------:R-:W-:Y:S05]  /*4550*/  BRA.U UP1, `(.L_x_80) ;  /* 0x0000000101107547 */ /* 0x000fea000b800000 */
[----:B------:R-:W-:Y:S04]  /*4560*/  MOV R0, UR13 ;  /* 0x0000000d00007c02 */ /* 0x000fe80008000f00 */
[----:B------:R-:W-:Y:S04]  /*4570*/  SHF.L.U32 R3, R0, 0x1f, RZ ;  /* 0x0000001f00037819 */ /* 0x000fe800000006ff */
[----:B------:R-:W1:Y:S02]  /*4580*/  SYNCS.PHASECHK.TRANS64.TRYWAIT P0, [UR6+0xe8], R3 ;  /* 0x0000e803ff0075a7 */ /* 0x000e640008001106 */
[----:B-1----:R-:W-:Y:S05]  /*4590*/  @!P0 BRA `(.L_x_81) ;  /* 0x0000002c002c8947 */ /* 0x002fea0003800000 */
.L_x_80:
[----:B------:R-:W-:Y:S05]  /*45a0*/  BRA.U !UP3, `(.L_x_82) ;  /* 0x000000010b347547 */ /* 0x000fea000b800000 */
[----:B------:R-:W-:Y:S01]  /*45b0*/  UPLOP3.LUT UP0, UPT, UPT, UPT, UP2, 0x80, 0x8 ;  /* 0x000000000008789c */ /* 0x000fe20003f0f020 */
[----:B-1----:R-:W-:Y:S02]  /*45c0*/  HFMA2 R0, -RZ, RZ, 0, 5.9604644775390625e-08 ;  /* 0x00000001ff007431 */ /* 0x002fe400000001ff */
[----:B------:R-:W-:Y:S03]  /*45d0*/  IMAD.MOV.U32 R98, RZ, RZ, 0x1 ;  /* 0x00000001ff627424 */ /* 0x000fe600078e00ff */
[----:B------:R-:W-:Y:S05]  /*45e0*/  PLOP3.LUT P0, PT, PT, PT, UP0, 0x80, 0x8 ;  /* 0x000000000008781c */ /* 0x000fea0003f0f008 */
[----:B------:R-:W1:Y:S01]  /*45f0*/  @UP0 LDCU.64 UR8, c[0x0][0x888] ;  /* 0x00011100ff0807ac */ /* 0x000e620008000a00 */
[----:B------:R-:W-:Y:S07]  /*4600*/  @UP0 UIMAD UR7, UR36, UR4, URZ ;  /* 0x00000004240702a4 */ /* 0x000fee000f8e02ff */
[----:B------:R-:W-:Y:S01]  /*4610*/  @!P0 PRMT R98, R0, 0x7610, R98 ;  /* 0x0000761000628816 */ /* 0x000fe20000000062 */
[----:B-1----:R-:W-:Y:S03]  /*4620*/  @UP0 UIMAD.WIDE UR8, UR7, 0x4, UR8 ;  /* 0x00000004070808a5 */ /* 0x002fe6000f8e0208 */
[----:B------:R-:W1:Y:S03]  /*4630*/  @!UP0 LDCU UR7, c[0x0][0x880] ;  /* 0x00011000ff0787ac */ /* 0x000e660008000800 */
[----:B------:R-:W-:Y:S01]  /*4640*/  IMAD.U32 R10, RZ, RZ, UR8 ;  /* 0x00000008ff0a7e24 */ /* 0x000fe2000f8e00ff */
[----:B------:R-:W-:Y:S05]  /*4650*/  MOV R11, UR9 ;  /* 0x00000009000b7c02 */ /* 0x000fea0008000f00 */
[----:B-----5:R3:W5:Y:S02]  /*4660*/  @P0 LDG.E R48, desc[UR40][R10.64] ;  /* 0x000000280a300981 */ /* 0x020764000c1e1900 */
[----:B-1-3--:R-:W-:Y:S07]  /*4670*/  @!P0 IMAD.U32 R48, RZ, RZ, UR7 ;  /* 0x00000007ff308e24 */ /* 0x00afee000f8e00ff */
.L_x_82:
[----:B-----5:R-:W-:Y:S01]  /*4680*/  @!P4 ISETP.EQ.AND P5, PT, R48, RZ, PT ;  /* 0x000000ff3000c20c */ /* 0x020fe20003fa2270 */
[----:B------:R-:W-:Y:S01]  /*4690*/  @!UPT UIADD3 URZ, UPT, UPT, URZ, URZ, URZ ;  /* 0x000000fffffff290 */ /* 0x000fe2000fffe0ff */
[----:B------:R-:W-:Y:S11]  /*46a0*/  @!P4 BRA `(.L_x_83) ;  /* 0x000000000014c947 */ /* 0x000ff60003800000 */
[----:B------:R-:W-:Y:S02]  /*46b0*/  LOP3.LUT P0, RZ, R98, 0xff, RZ, 0xc0, !PT ;  /* 0x000000ff62ff7812 */ /* 0x000fe4000780c0ff */
[----:B------:R-:W-:Y:S04]  /*46c0*/  PLOP3.LUT P5, PT, PT, PT, UP0, 0x80, 0x8 ;  /* 0x000000000008781c */ /* 0x000fe80003faf008 */
[----:B------:R-:W-:Y:S07]  /*46d0*/  PLOP3.LUT P5, PT, P5, PT, PT, 0x8, 0x80 ;  /* 0x000000000080781c */ /* 0x000fee0002fae170 */
[----:B------:R-:W-:Y:S11]  /*46e0*/  @P0 ISETP.EQ.AND P5, PT, R48, RZ, PT ;  /* 0x000000ff3000020c */ /* 0x000ff60003fa2270 */
[----:B------:R-:W-:Y:S02]  /*46f0*/  @!UPT UIADD3 URZ, UPT, UPT, URZ, URZ, URZ ;  /* 0x000000fffffff290 */ /* 0x000fe4000fffe0ff */
.L_x_83:
[----:B------:R-:W3:Y:S01]  /*4700*/  SYNCS.PHASECHK.TRANS64.TRYWAIT P4, [UR6+0xd8], R26 ;  /* 0x0000d81aff0075a7 */ /* 0x000ee20008081106 */
[----:B------:R-:W-:Y:S01]  /*4710*/  @P3 SHF.R.U32.HI R27, RZ, 0x10, R21 ;  /* 0x00000010ff1b3819 */ /* 0x000fe20000011615 */
[----:B------:R-:W-:Y:S01]  /*4720*/  VIADD R29, R29, 0x1 ;  /* 0x000000011d1d7836 */ /* 0x000fe20000000000 */
[----:B------:R-:W5:Y:S08]  /*4730*/  LDC.64 R14, c[0x0][0xb10] ;  /* 0x0002c400ff0e7b82 */ /* 0x000f700000000a00 */
[----:B------:R-:W2:Y:S08]  /*4740*/  LDC.64 R10, c[0x0][0xb18] ;  /* 0x0002c600ff0a7b82 */ /* 0x000eb00000000a00 */
[----:B-1----:R-:W1:Y:S08]  /*4750*/  @!P1 LDC R0, c[0x0][0xb20] ;  /* 0x0002c800ff009b82 */ /* 0x002e700000000800 */
[----:B------:R-:W4:Y:S01]  /*4760*/  @!P1 LDC R3, c[0x0][0xb0c] ;  /* 0x0002c300ff039b82 */ /* 0x000f220000000800 */
[----:B-----5:R-:W-:Y:S05]  /*4770*/  @!P1 IMAD.HI.U32 R14, R13, R14, RZ ;  /* 0x0000000e0d0e9227 */ /* 0x020fea00078e00ff */
[----:B------:R-:W-:Y:S01]  /*4780*/  @!P1 SHF.R.U32.HI R14, RZ, R15, R14 ;  /* 0x0000000fff0e9219 */ /* 0x000fe2000001160e */
[----:B--2---:R-:W-:Y:S01]  /*4790*/  @!P1 IMAD.HI.U32 R11, R8, R11, RZ ;  /* 0x0000000b080b9227 */ /* 0x004fe200078e00ff */
[----:B------:R-:W-:Y:S04]  /*47a0*/  @!P1 ISETP.NE.AND P0, PT, R10, 0x1, PT ;  /* 0x000000010a00980c */ /* 0x000fe80003f05270 */
[----:B-1----:R-:W-:Y:S02]  /*47b0*/  @!P1 SHF.R.U32.HI R9, RZ, R0, R11 ;  /* 0x00000000ff099219 */ /* 0x002fe4000001160b */
[----:B----4-:R-:W-:Y:S02]  /*47c0*/  @!P1 ISETP.NE.AND P2, PT, R3, 0x1, PT ;  /* 0x000000010300980c */ /* 0x010fe40003f45270 */
[----:B------:R-:W-:Y:S02]  /*47d0*/  @!P1 SEL R9, R8, R9, !P0 ;  /* 0x0000000908099207 */ /* 0x000fe40004000000 */
[----:B------:R-:W-:Y:S02]  /*47e0*/  ELECT P0, URZ, PT ;  /* 0x0000000000ff782f */ /* 0x000fe40003800000 */
[----:B------:R-:W-:Y:S05]  /*47f0*/  @!P1 SEL R14, R13, R14, !P2 ;  /* 0x0000000e0d0e9207 */ /* 0x000fea0005000000 */
[----:B------:R-:W-:Y:S02]  /*4800*/  @!P1 IMAD.IADD R0, R9, 0x1, -R14 ;  /* 0x0000000109009824 */ /* 0x000fe400078e0a0e */
[----:B------:R-:W-:Y:S02]  /*4810*/  @!P1 IMAD.IADD R9, R14, 0x1, -R9 ;  /* 0x000000010e099824 */ /* 0x000fe400078e0a09 */
[----:B------:R-:W-:Y:S02]  /*4820*/  @!P1 IMAD R13, R0, R3, R13 ;  /* 0x00000003000d9224 */ /* 0x000fe400078e020d */
[----:B------:R-:W-:Y:S01]  /*4830*/  @!P1 IMAD R8, R9, R10, R8 ;  /* 0x0000000a09089224 */ /* 0x000fe200078e0208 */
[----:B---3--:R-:W-:Y:S06]  /*4840*/  @!P4 BRA `(.L_x_84) ;  /* 0x000000280098c947 */ /* 0x008fec0003800000 */
.L_x_153:
[----:B------:R-:W-:Y:S01]  /*4850*/  PLOP3.LUT P5, PT, P5, P0, PT, 0xf2, 0x2f ;  /* 0x00000000002f781c */ /* 0x000fe20002fa1e72 */
[----:B------:R-:W-:Y:S01]  /*4860*/  UMOV UR14, 0x0 ;  /* 0x00000000000e7882 */ /* 0x000fe20000000000 */
[----:B------:R-:W-:Y:S01]  /*4870*/  LOP3.LUT R30, R30, 0x1, RZ, 0x3c, !PT ;  /* 0x000000011e1e7812 */ /* 0x000fe200078e3cff */
[----:B------:R-:W-:Y:S01]  /*4880*/  UMOV UR15, 0x10000000 ;  /* 0x10000000000f7882 */ /* 0x000fe20000000000 */
[----:B------:R-:W-:Y:S01]  /*4890*/  UMOV UR12, UR36 ;  /* 0x00000024000c7c82 */ /* 0x000fe20008000000 */
[----:B------:R-:W-:Y:S08]  /*48a0*/  @P3 R2UR UR36, R27 ;  /* 0x000000001b2432ca */ /* 0x000ff000000e0000 */
[----:B-1----:R-:W-:Y:S01]  /*48b0*/  @!P5 IADD3 R3, P0, PT, R32, 0x580, RZ ;  /* 0x000005802003d810 */ /* 0x002fe20007f1e0ff */
[----:B------:R-:W-:Y:S01]  /*48c0*/  @!P5 IMAD.SHL.U32 R97, R97, 0x40, RZ ;  /* 0x000000406161d824 */ /* 0x000fe200078e00ff */
[----:B------:R-:W-:Y:S01]  /*48d0*/  VOTEU.ALL UP1, P5 ;  /* 0x0000000000ff7886 */ /* 0x000fe20002820000 */
[----:B------:R-:W-:Y:S01]  /*48e0*/  @!P5 IMAD.SHL.U32 R99, R99, 0x40, RZ ;  /* 0x000000406363d824 */ /* 0x000fe200078e00ff */
[----:B------:R-:W-:Y:S01]  /*48f0*/  @!P5 R2UR UR8, R3 ;  /* 0x000000000308d2ca */ /* 0x000fe200000e0000 */
[----:B------:R-:W-:Y:S01]  /*4900*/  @!P5 IMAD.X R0, RZ, RZ, R33, P0 ;  /* 0x000000ffff00d224 */ /* 0x000fe200000e0621 */
[----:B------:R-:W-:Y:S01]  /*4910*/  @!P5 R2UR UR10, R97 ;  /* 0x00000000610ad2ca */ /* 0x000fe200000e0000 */
[----:B------:R-:W-:Y:S01]  /*4920*/  @!UP1 UIADD3 UR9, UPT, UPT, UR6, 0xd0, URZ ;  /* 0x000000d006099890 */ /* 0x000fe2000fffe0ff */
[----:B------:R-:W-:Y:S01]  /*4930*/  @!P5 R2UR UR11, R99 ;  /* 0x00000000630bd2ca */ /* 0x000fe200000e0000 */
[----:B------:R-:W-:Y:S01]  /*4940*/  IMAD.IADD R97, R8, 0x1, R81 ;  /* 0x0000000108617824 */ /* 0x000fe200078e0251 */
[----:B------:R-:W-:Y:S01]  /*4950*/  @!P5 R2UR UR7, R0 ;  /* 0x000000000007d2ca */ /* 0x000fe200000e0000 */
[----:B------:R-:W-:Y:S01]  /*4960*/  IMAD.IADD R99, R13, 0x1, R96 ;  /* 0x000000010d637824 */ /* 0x000fe200078e0260 */
[C---:B------:R-:W-:Y:S04]  /*4970*/  ISETP.NE.AND P0, PT, R29.reuse, 0x2, PT ;  /* 0x000000021d00780c */ /* 0x040fe80003f05270 */
[----:B------:R-:W-:Y:S01]  /*4980*/  SEL R3, RZ, 0x1, P0 ;  /* 0x00000001ff037807 */ /* 0x000fe20000000000 */
[----:B------:R-:W-:Y:S01]  /*4990*/  IMAD.U32 R10, RZ, RZ, UR8 ;  /* 0x00000008ff0a7e24 */ /* 0x000fe2000f8e00ff */
[----:B------:R-:W-:Y:S01]  /*49a0*/  @!UP1 UIADD3 UR8, UPT, UPT, UR6, 0x200, URZ ;  /* 0x0000020006089890 */ /* 0x000fe2000fffe0ff */
[----:B------:R-:W-:Y:S01]  /*49b0*/  SEL R29, R29, RZ, P0 ;  /* 0x000000ff1d1d7207 */ /* 0x000fe20000000000 */
[----:B------:R-:W-:Y:S01]  /*49c0*/  VOTEU.ALL UP1, P5 ;  /* 0x0000000000ff7886 */ /* 0x000fe20002820000 */
[----:B------:R-:W-:Y:S02]  /*49d0*/  LOP3.LUT R28, R28, R3, RZ, 0x3c, !PT ;  /* 0x000000031c1c7212 */ /* 0x000fe400078e3cff */
[----:B------:R-:W-:Y:S01]  /*49e0*/  IMAD.U32 R11, RZ, RZ, UR7 ;  /* 0x00000007ff0b7e24 */ /* 0x000fe2000f8e00ff */
[----:B------:R-:W-:Y:S04]  /*49f0*/  @!P5 R2UR UR16, R10 ;  /* 0x000000000a10d2ca */ /* 0x000fe800000e0000 */
[----:B------:R-:W-:Y:S11]  /*4a00*/  @!P5 R2UR UR17, R11 ;  /* 0x000000000b11d2ca */ /* 0x000ff600000e0000 */
[----:B------:R-:W-:Y:S02]  /*4a10*/  @!UPT UIADD3 URZ, UPT, UPT, URZ, URZ, URZ ;  /* 0x000000fffffff290 */ /* 0x000fe4000fffe0ff */
[----:B------:R3:W-:Y:S01]  /*4a20*/  @!UP1 UTMALDG.3D [UR8], [UR16], desc[UR14] ;  /* 0x00000e08100095b4 */ /* 0x0007e20008011000 */
[----:B------:R3:W-:Y:S01]  /*4a30*/  @!P5 SYNCS.ARRIVE.TRANS64.RED.A0TR RZ, [UR6+0xd0], R25 ;  /* 0x0000d019ffffd9a7 */ /* 0x0007e20008300406 */
[----:B------:R-:W-:Y:S01]  /*4a40*/  UPLOP3.LUT UP1, UPT, UPT, UPT, UPT, 0x80, 0x8 ;  /* 0x000000000008789c */ /* 0x000fe20003f2f070 */
[----:B------:R-:W-:Y:S01]  /*4a50*/  SYNCS.ARRIVE.TRANS64.RED.A1T0 RZ, [UR37], RZ ;  /* 0x000000ffffff79a7 */ /* 0x000fe20008100425 */
[----:B------:R-:W-:Y:S09]  /*4a60*/  @P3 BRA `(.L_x_85) ;  /* 0xfffffff400b43947 */ /* 0x000ff2000383ffff */
[----:B------:R-:W-:Y:S07]  /*4a70*/  MOV R0, UR6 ;  /* 0x0000000600007c02 */ /* 0x000fee0008000f00 */
.L_x_86:
[----:B-1----:R-:W-:-:S04]  /*4a80*/  SHF.L.U32 R3, R30, 0x1f, RZ ;  /* 0x0000001f1e037819 */ /* 0x002fc800000006ff */
[----:B------:R1:W2:Y:S03]  /*4a90*/  SYNCS.PHASECHK.TRANS64.TRYWAIT P0, [R0+URZ+0xd8], R3 ;  /* 0x0000d803000075a7 */ /* 0x0002a600080011ff */
[----:B--2---:R-:W-:Y:S05]  /*4aa0*/  @!P0 NANOSLEEP.SYNCS 0x989680 ;  /* 0x009896800000895d */ /* 0x004fea0003900000 */
[----:B------:R-:W2:Y:S02]  /*4ab0*/  @!P0 SYNCS.PHASECHK.TRANS64 P0, [R0+URZ+0xd8], R3 ;  /* 0x0000d803000085a7 */ /* 0x000ea400080010ff */
[----:B--23--:R-:W-:Y:S05]  /*4ac0*/  @P0 EXIT ;  /* 0x000000000000094d */ /* 0x00cfea0003800000 */
[----:B------:R-:W-:Y:S05]  /*4ad0*/  BRA `(.L_x_86) ;  /* 0xfffffffc00e87947 */ /* 0x000fea000383ffff */
.L_x_77:
[----:B------:R-:W-:-:S06]  /*4ae0*/  UISETP.GE.AND UP1, UPT, UR8, 0x4, UPT ;  /* 0x000000040800788c */ /* 0x000fcc000bf26270 */
[----:B------:R-:W-:-:S13]  /*4af0*/  PLOP3.LUT P0, PT, PT, PT, UP1, 0x80, 0x8 ;  /* 0x000000000008781c */ /* 0x000fda0003f0f018 */
[----:B------:R-:W-:Y:S05]  /*4b00*/  @!P0 EXIT ;  /* 0x000000000000894d */ /* 0x000fea0003800000 */
[----:B------:R-:W-:Y:S01]  /*4b10*/  BAR.SYNC.DEFER_BLOCKING 0x6, 0xa0 ;  /* 0x0182800000007b1d */ /* 0x000fe20000010000 */
[C---:B------:R-:W-:Y:S02]  /*4b20*/  IMAD.SHL.U32 R5, R103.reuse, 0x40, RZ ;  /* 0x0000004067057824 */ /* 0x040fe400078e00ff */
[----:B------:R-:W-:Y:S02]  /*4b30*/  HFMA2 R113, -RZ, RZ, 0, 0 ;  /* 0x00000000ff717431 */ /* 0x000fe400000001ff */
[C---:B------:R-:W-:Y:S01]  /*4b40*/  IMAD.SHL.U32 R0, R103.reuse, 0x20, RZ ;  /* 0x0000002067007824 */ /* 0x040fe200078e00ff */
[----:B------:R-:W-:Y:S01]  /*4b50*/  CS2R R108, SRZ ;  /* 0x00000000006c7805 */ /* 0x000fe2000001ff00 */
[----:B------:R-:W-:Y:S01]  /*4b60*/  IMAD.SHL.U32 R105, R103, 0x8, RZ ;  /* 0x0000000867697824 */ /* 0x000fe200078e00ff */
[----:B------:R-:W-:Y:S01]  /*4b70*/  UMOV UR43, 0x400 ;  /* 0x00000400002b7882 */ /* 0x000fe20000000000 */
[----:B------:R-:W-:Y:S01]  /*4b80*/  LOP3.LUT R2, R5, 0x180, RZ, 0xc0, !PT ;  /* 0x0000018005027812 */ /* 0x000fe200078ec0ff */
[----:B------:R-:W-:Y:S01]  /*4b90*/  ULEA UR43, UR37, UR43, 0x18 ;  /* 0x0000002b252b7291 */ /* 0x000fe2000f8ec0ff */
[----:B------:R-:W1:Y:S01]  /*4ba0*/  LDC R101, c[0x0][0x370] ;  /* 0x0000dc00ff657b82 */ /* 0x000e620000000800 */
[----:B------:R-:W-:Y:S01]  /*4bb0*/  LOP3.LUT R0, R0, 0xc00, RZ, 0xc0, !PT ;  /* 0x00000c0000007812 */ /* 0x000fe200078ec0ff */
[C---:B------:R-:W-:Y:S01]  /*4bc0*/  IMAD.U32 R46, R103.reuse, 0x10000, RZ ;  /* 0x00010000672e7824 */ /* 0x040fe200078e00ff */
[----:B------:R-:W-:Y:S01]  /*4bd0*/  LOP3.LUT R105, R2, 0x30, R105, 0xf8, !PT ;  /* 0x0000003002697812 */ /* 0x000fe200078ef869 */
[C---:B------:R-:W-:Y:S01]  /*4be0*/  IMAD.SHL.U32 R2, R103.reuse, 0x2, RZ ;  /* 0x0000000267027824 */ /* 0x040fe200078e00ff */
[--C-:B------:R-:W-:Y:S01]  /*4bf0*/  LOP3.LUT R0, R0, 0x40, R5.reuse, 0xf8, !PT ;  /* 0x0000004000007812 */ /* 0x100fe200078ef805 */
[----:B------:R-:W-:Y:S01]  /*4c00*/  IMAD.SHL.U32 R104, R103, 0x10, RZ ;  /* 0x0000001067687824 */ /* 0x000fe200078e00ff */
[----:B------:R-:W-:Y:S01]  /*4c10*/  UIADD3 UR4, UPT, UPT, UR43, 0x1200, URZ ;  /* 0x000012002b047890 */ /* 0x000fe2000fffe0ff */
[----:B------:R-:W2:Y:S01]  /*4c20*/  LDC R42, c[0x0][0xb0c] ;  /* 0x0002c300ff2a7b82 */ /* 0x000ea20000000800 */
[----:B------:R-:W-:Y:S01]  /*4c30*/  LOP3.LUT R105, R105, 0x20, R2, 0x78, !PT ;  /* 0x0000002069697812 */ /* 0x000fe200078e7802 */
[----:B------:R-:W-:Y:S01]  /*4c40*/  IMAD.MOV.U32 R44, RZ, RZ, RZ ;  /* 0x000000ffff2c7224 */ /* 0x000fe200078e00ff */
[----:B------:R-:W-:Y:S01]  /*4c50*/  LOP3.LUT R0, R0, 0x200, R5, 0xf8, !PT ;  /* 0x0000020000007812 */ /* 0x000fe200078ef805 */
[----:B------:R-:W-:Y:S01]  /*4c60*/  IMAD.MOV.U32 R110, RZ, RZ, RZ ;  /* 0x000000ffff6e7224 */ /* 0x000fe200078e00ff */
[----:B------:R-:W-:Y:S01]  /*4c70*/  LOP3.LUT R46, R46, 0x600000, RZ, 0xc0, !PT ;  /* 0x006000002e2e7812 */ /* 0x000fe200078ec0ff */
[----:B------:R-:W-:Y:S01]  /*4c80*/  IMAD.U32 R111, RZ, RZ, UR4 ;  /* 0x00000004ff6f7e24 */ /* 0x000fe2000f8e00ff */
[----:B------:R-:W4:Y:S01]  /*4c90*/  LDS R3, [UR43+0x1a0] ;  /* 0x0001a02bff037984 */ /* 0x000f220008000800 */
[----:B------:R-:W1:Y:S01]  /*4ca0*/  LDC R100, c[0x0][0xb20] ;  /* 0x0002c800ff647b82 */ /* 0x000e620000000800 */
[----:B------:R-:W-:Y:S01]  /*4cb0*/  LOP3.LUT R105, R0, R105, RZ, 0xfc, !PT ;  /* 0x0000006900697212 */ /* 0x000fe200078efcff */
[----:B------:R-:W1:Y:S01]  /*4cc0*/  LDCU.64 UR46, c[0x0][0x348] ;  /* 0x00006900ff2e77ac */ /* 0x000e620008000a00 */
[----:B------:R-:W-:-:S02]  /*4cd0*/  LOP3.LUT R104, R104, 0x20, RZ, 0xc0, !PT ;  /* 0x0000002068687812 */ /* 0x000fc400078ec0ff */
[----:B------:R-:W-:Y:S01]  /*4ce0*/  IADD3 R5, PT, PT, R105, UR43, RZ ;  /* 0x0000002b69057c10 */ /* 0x000fe2000fffe0ff */
[----:B------:R-:W1:Y:S02]  /*4cf0*/  LDCU.64 UR38, c[0x0][0x888] ;  /* 0x00011100ff2677ac */ /* 0x000e640008000a00 */
[----:B------:R-:W1:Y:S01]  /*4d00*/  LDC R41, c[0x0][0xb30] ;  /* 0x0002cc00ff297b82 */ /* 0x000e620000000800 */
[----:B------:R-:W-:Y:S01]  /*4d10*/  IADD3 R104, PT, PT, -R104, 0x200, R5 ;  /* 0x0000020068687810 */ /* 0x000fe20007ffe105 */
[----:B------:R-:W-:-:S06]  /*4d20*/  UIADD3 UR42, UPT, UPT, UR43, 0x200, URZ ;  /* 0x000002002b2a7890 */ /* 0x000fcc000fffe0ff */
[----:B------:R-:W1:Y:S08]  /*4d30*/  LDC.64 R90, c[0x0][0xb10] ;  /* 0x0002c400ff5a7b82 */ /* 0x000e700000000a00 */
[----:B------:R-:W1:Y:S08]  /*4d40*/  LDC.64 R38, c[0x0][0xb18] ;  /* 0x0002c600ff267b82 */ /* 0x000e700000000a00 */
[----:B------:R-:W1:Y:S01]  /*4d50*/  LDC.64 R86, c[0x0][0x888] ;  /* 0x00022200ff567b82 */ /* 0x000e620000000a00 */
[----:B----4-:R-:W-:-:S07]  /*4d60*/  IMAD.IADD R46, R3, 0x1, R46 ;  /* 0x00000001032e7824 */ /* 0x010fce00078e022e */
[----:B------:R-:W4:Y:S08]  /*4d70*/  LDC.64 R36, c[0x0][0xb28] ;  /* 0x0002ca00ff247b82 */ /* 0x000f300000000a00 */
[----:B------:R-:W1:Y:S08]  /*4d80*/  LDC.64 R88, c[0x0][0x890] ;  /* 0x00022400ff587b82 */ /* 0x000e700000000a00 */
[----:B------:R-:W1:Y:S08]  /*4d90*/  LDC.64 R84, c[0x0][0x8b0] ;  /* 0x00022c00ff547b82 */ /* 0x000e700000000a00 */
[----:B------:R-:W1:Y:S08]  /*4da0*/  LDC.64 R82, c[0x0][0x8a8] ;  /* 0x00022a00ff527b82 */ /* 0x000e700000000a00 */
[----:B--2---:R-:W1:Y:S02]  /*4db0*/  LDC R102, c[0x0][0x374] ;  /* 0x0000dd00ff667b82 */ /* 0x004e640000000800 */
.L_x_104:
[----:B------:R-:W-:Y:S02]  /*4dc0*/  LEA R0, R113, UR43, 0x3 ;  /* 0x0000002b71007c11 */ /* 0x000fe4000f8e18ff */
[----:B------:R-:W-:Y:S02]  /*4dd0*/  SHF.L.U32 R3, R109, 0x1f, RZ ;  /* 0x0000001f6d037819 */ /* 0x000fe400000006ff */
[----:B------:R-:W-:Y:S02]  /*4de0*/  LEA R16, R113, UR43, 0x4 ;  /* 0x0000002b71107c11 */ /* 0x000fe4000f8e20ff */
[----:B--2---:R-:W2:Y:S02]  /*4df0*/  SYNCS.PHASECHK.TRANS64.TRYWAIT P0, [R0+URZ+0xf0], R3 ;  /* 0x0000f003000075a7 */ /* 0x004ea400080011ff */
[----:B-12---:R-:W-:Y:S05]  /*4e00*/  @!P0 BRA `(.L_x_87) ;  /* 0x0000002400408947 */ /* 0x006fea0003800000 */
.L_x_154:
[----:B------:R-:W4:Y:S01]  /*4e10*/  LDC.64 R12, c[0x0][0xb10] ;  /* 0x0002c400ff0c7b82 */ /* 0x000f220000000a00 */
[----:B------:R-:W4:Y:S01]  /*4e20*/  LDS.128 R16, [R16+0x180] ;  /* 0x0001800010107984 */ /* 0x000f220000000c00 */
[----:B-1----:R-:W-:Y:S01]  /*4e30*/  ISETP.NE.AND P1, PT, R41, 0x1, PT ;  /* 0x000000012900780c */ /* 0x002fe20003f25270 */
[----:B--2---:R-:W-:Y:S01]  /*4e40*/  VIADD R0, R0, 0x100 ;  /* 0x0000010000007836 */ /* 0x004fe20000000000 */
[----:B---3--:R-:W-:Y:S04]  /*4e50*/  ISETP.GE.AND P0, PT, R40, 0x1, PT ;  /* 0x000000012800780c */ /* 0x008fe80003f06270 */
[----:B------:R-:W1:Y:S01]  /*4e60*/  LDC.64 R10, c[0x0][0xb18] ;  /* 0x0002c600ff0a7b82 */ /* 0x000e620000000a00 */
[----:B------:R-:W-:Y:S01]  /*4e70*/  PRMT R0, RZ, 0x654, R0 ;  /* 0x00000654ff007816 */ /* 0x000fe20000000000 */
[----:B------:R-:W-:Y:S01]  /*4e80*/  @!PT LDS RZ, [RZ] ;  /* 0x00000000fffff984 */ /* 0x000fe20000000800 */
[----:B------:R-:W-:Y:S01]  /*4e90*/  @!PT LDS RZ, [RZ] ;  /* 0x00000000fffff984 */ /* 0x000fe20000000800 */
[----:B------:R-:W-:Y:S01]  /*4ea0*/  @!PT LDS RZ, [RZ] ;  /* 0x00000000fffff984 */ /* 0x000fe20000000800 */
[----:B------:R-:W-:Y:S01]  /*4eb0*/  @!PT LDS RZ, [RZ] ;  /* 0x00000000fffff984 */ /* 0x000fe20000000800 */
[----:B------:R2:W-:Y:S06]  /*4ec0*/  MEMBAR.ALL.CTA ;  /* 0x0000000000007992 */ /* 0x0005ec0000008000 */
[----:B--2---:R-:W2:Y:S01]  /*4ed0*/  FENCE.VIEW.ASYNC.S ;  /* 0x00000000000073c6 */ /* 0x004ea20000000000 */
[----:B------:R-:W3:Y:S08]  /*4ee0*/  @!P1 LDC R14, c[0x0][0xb20] ;  /* 0x0002c800ff0e9b82 */ /* 0x000ef00000000800 */
[----:B------:R-:W1:Y:S01]  /*4ef0*/  @!P1 LDC R9, c[0x0][0xb0c] ;  /* 0x0002c300ff099b82 */ /* 0x000e620000000800 */
[----:B--2---:R2:W-:Y:S01]  /*4f00*/  SYNCS.ARRIVE.TRANS64.RED.A1T0 RZ, [R0+URZ], RZ ;  /* 0x000000ff00ff79a7 */ /* 0x0045e200081004ff */
[----:B----4-:R-:W-:Y:S04]  /*4f10*/  LOP3.LUT P4, RZ, R18, 0x1, RZ, 0xc0, !PT ;  /* 0x0000000112ff7812 */ /* 0x010fe8000788c0ff */
[----:B------:R-:W-:Y:S09]  /*4f20*/  P2R R112, PR, RZ, 0x10 ;  /* 0x00000010ff707803 */ /* 0x000ff20000000000 */
[----:B------:R-:W-:Y:S02]  /*4f30*/  @P4 MOV R45, R16 ;  /* 0x00000010002d4202 */ /* 0x000fe40000000f00 */
[----:B------:R-:W-:Y:S01]  /*4f40*/  @P4 LOP3.LUT R43, R17, 0xffff, RZ, 0xc0, !PT ;  /* 0x0000ffff112b4812 */ /* 0x000fe200078ec0ff */
[----:B--2---:R-:W-:Y:S06]  /*4f50*/  @!P0 BRA `(.L_x_88) ;  /* 0x0000000000a48947 */ /* 0x004fec0003800000 */
[----:B------:R-:W-:Y:S01]  /*4f60*/  IMAD.HI.U32 R21, R102, R39, RZ ;  /* 0x0000002766157227 */ /* 0x000fe200078e00ff */
[----:B------:R-:W-:Y:S02]  /*4f70*/  ISETP.NE.AND P0, PT, R38, 0x1, PT ;  /* 0x000000012600780c */ /* 0x000fe40003f05270 */
[----:B------:R-:W-:Y:S01]  /*4f80*/  ISETP.NE.AND P2, PT, R40, 0x1, PT ;  /* 0x000000012800780c */ /* 0x000fe20003f45270 */
[----:B------:R-:W-:Y:S01]  /*4f90*/  IMAD.HI.U32 R20, R101, R90, RZ ;  /* 0x0000005a65147227 */ /* 0x000fe200078e00ff */
[----:B------:R-:W-:Y:S02]  /*4fa0*/  SHF.R.U32.HI R21, RZ, R100, R21 ;  /* 0x00000064ff157219 */ /* 0x000fe40000011615 */
[----:B------:R-:W-:Y:S01]  /*4fb0*/  ISETP.NE.AND P3, PT, R42, 0x1, PT ;  /* 0x000000012a00780c */ /* 0x000fe20003f65270 */
[----:B------:R-:W-:Y:S01]  /*4fc0*/  IMAD.HI.U32 R24, R45, R90, RZ ;  /* 0x0000005a2d187227 */ /* 0x000fe200078e00ff */
[----:B------:R-:W-:Y:S02]  /*4fd0*/  SHF.R.U32.HI R20, RZ, R91, R20 ;  /* 0x0000005bff147219 */ /* 0x000fe40000011614 */
[----:B------:R-:W-:Y:S01]  /*4fe0*/  SEL R3, R102, R21, !P0 ;  /* 0x0000001566037207 */ /* 0x000fe20004000000 */
[----:B------:R-:W-:Y:S01]  /*4ff0*/  IMAD.HI.U32 R21, R43, R39, RZ ;  /* 0x000000272b157227 */ /* 0x000fe200078e00ff */
[----:B------:R-:W-:Y:S02]  /*5000*/  SEL R7, R101, R20, !P3 ;  /* 0x0000001465077207 */ /* 0x000fe40005800000 */
[----:B------:R-:W-:Y:S01]  /*5010*/  SHF.R.U32.HI R24, RZ, R91, R24 ;  /* 0x0000005bff187219 */ /* 0x000fe20000011618 */
[-C--:B------:R-:W-:Y:S04]  /*5020*/  IMAD.HI.U32 R20, R3, R36.reuse, RZ ;  /* 0x0000002403147227 */ /* 0x080fe800078e00ff */
[----:B------:R-:W-:Y:S01]  /*5030*/  IMAD.HI.U32 R22, R7, R36, RZ ;  /* 0x0000002407167227 */ /* 0x000fe200078e00ff */
[-C--:B------:R-:W-:Y:S02]  /*5040*/  @P2 SHF.R.U32.HI R3, RZ, R37.reuse, R20 ;  /* 0x00000025ff032219 */ /* 0x080fe40000011614 */
[----:B------:R-:W-:Y:S02]  /*5050*/  SHF.R.U32.HI R20, RZ, R100, R21 ;  /* 0x00000064ff147219 */ /* 0x000fe40000011615 */
[----:B------:R-:W-:Y:S01]  /*5060*/  @P2 SHF.R.U32.HI R7, RZ, R37, R22 ;  /* 0x00000025ff072219 */ /* 0x000fe20000011616 */
[C---:B------:R-:W-:Y:S01]  /*5070*/  IMAD R2, R40.reuse, R3, RZ ;  /* 0x0000000328027224 */ /* 0x040fe200078e02ff */
[----:B------:R-:W-:Y:S02]  /*5080*/  SEL R5, R43, R20, !P0 ;  /* 0x000000142b057207 */ /* 0x000fe40004000000 */
[----:B------:R-:W-:Y:S01]  /*5090*/  SEL R3, R45, R24, !P3 ;  /* 0x000000182d037207 */ /* 0x000fe20005800000 */
[----:B------:R-:W-:Y:S01]  /*50a0*/  IMAD R4, R40, R7, RZ ;  /* 0x0000000728047224 */ /* 0x000fe200078e02ff */
[C---:B------:R-:W-:Y:S01]  /*50b0*/  ISETP.GE.AND P0, PT, R5.reuse, R2, PT ;  /* 0x000000020500720c */ /* 0x040fe20003f06270 */
[----:B------:R-:W-:Y:S03]  /*50c0*/  IMAD.HI.U32 R6, R5, R36, RZ ;  /* 0x0000002405067227 */ /* 0x000fe600078e00ff */
[----:B------:R-:W-:Y:S01]  /*50d0*/  ISETP.GE.OR P0, PT, R3, R4, P0 ;  /* 0x000000040300720c */ /* 0x000fe20000706670 */
[----:B------:R-:W-:Y:S01]  /*50e0*/  IMAD.MOV R4, RZ, RZ, -R3 ;  /* 0x000000ffff047224 */ /* 0x000fe200078e0a03 */
[-C--:B------:R-:W-:Y:S03]  /*50f0*/  SHF.R.U32.HI R6, RZ, R37.reuse, R6 ;  /* 0x00000025ff067219 */ /* 0x080fe60000011606 */
[----:B------:R-:W-:Y:S01]  /*5100*/  IMAD R45, R42, R4, R45 ;  /* 0x000000042a2d7224 */ /* 0x000fe200078e022d */
[----:B------:R-:W-:Y:S05]  /*5110*/  SEL R15, R5, R6, !P2 ;  /* 0x00000006050f7207 */ /* 0x000fea0005000000 */
[----:B------:R-:W-:Y:S02]  /*5120*/  IMAD.MOV R6, RZ, RZ, -R15 ;  /* 0x000000ffff067224 */ /* 0x000fe400078e0a0f */
[C---:B------:R-:W-:Y:S04]  /*5130*/  @!P0 IMAD.HI.U32 R2, R3.reuse, R36, RZ ;  /* 0x0000002403028227 */ /* 0x040fe800078e00ff */
[----:B------:R-:W-:Y:S01]  /*5140*/  IMAD R6, R40, R6, R5 ;  /* 0x0000000628067224 */ /* 0x000fe200078e0205 */
[----:B------:R-:W-:Y:S04]  /*5150*/  @!P0 SHF.R.U32.HI R2, RZ, R37, R2 ;  /* 0x00000025ff028219 */ /* 0x000fe80000011602 */
[----:B------:R-:W-:Y:S02]  /*5160*/  @!P0 SEL R0, R3, R2, !P2 ;  /* 0x0000000203008207 */ /* 0x000fe40005000000 */
[----:B------:R-:W-:Y:S02]  /*5170*/  IADD3 R2, PT, PT, -R5, RZ, RZ ;  /* 0x000000ff05027210 */ /* 0x000fe40007ffe1ff */
[----:B------:R-:W-:Y:S01]  /*5180*/  @!P0 IADD3 R8, PT, PT, R15, -R0, RZ ;  /* 0x800000000f088210 */ /* 0x000fe20007ffe0ff */
[----:B------:R-:W-:Y:S02]  /*5190*/  @!P0 IMAD R0, R7, R6, R0 ;  /* 0x0000000607008224 */ /* 0x000fe400078e0200 */
[----:B------:R-:W-:Y:S02]  /*51a0*/  IMAD R43, R38, R2, R43 ;  /* 0x00000002262b7224 */ /* 0x000fe400078e022b */
[----:B------:R-:W-:Y:S02]  /*51b0*/  @!P0 IMAD R5, R8, R40, R3 ;  /* 0x0000002808058224 */ /* 0x000fe400078e0203 */
[----:B------:R-:W-:Y:S04]  /*51c0*/  @!P0 IMAD.MOV.U32 R3, RZ, RZ, R0 ;  /* 0x000000ffff038224 */ /* 0x000fe800078e0000 */
[----:B------:R-:W-:Y:S02]  /*51d0*/  IMAD R45, R3, R42, R45 ;  /* 0x0000002a032d7224 */ /* 0x000fe400078e022d */
[----:B------:R-:W-:Y:S07]  /*51e0*/  IMAD R43, R5, R38, R43 ;  /* 0x00000026052b7224 */ /* 0x000fee00078e022b */
.L_x_88:
[----:B------:R-:W-:Y:S01]  /*51f0*/  @!P1 IMAD.HI.U32 R0, R45, R12, RZ ;  /* 0x0000000c2d009227 */ /* 0x000fe200078e00ff */
[----:B-1----:R-:W-:Y:S01]  /*5200*/  @!P1 ISETP.NE.AND P0, PT, R10, 0x1, PT ;  /* 0x000000010a00980c */ /* 0x002fe20003f05270 */
[----:B------:R-:W-:Y:S01]  /*5210*/  ULOP3.LUT UP0, URZ, UR42, 0x1b0, URZ, 0xc0, !UPT ;  /* 0x000001b02aff7892 */ /* 0x000fe2000f80c0ff */
[----:B------:R-:W-:Y:S01]  /*5220*/  @!P1 ISETP.NE.AND P2, PT, R9, 0x1, PT ;  /* 0x000000010900980c */ /* 0x000fe20003f45270 */
[----:B------:R-:W-:Y:S01]  /*5230*/  @!P1 IMAD.HI.U32 R3, R43, R11, RZ ;  /* 0x0000000b2b039227 */ /* 0x000fe200078e00ff */
[----:B------:R-:W-:Y:S02]  /*5240*/  @!P1 SHF.R.U32.HI R0, RZ, R13, R0 ;  /* 0x0000000dff009219 */ /* 0x000fe40000011600 */
[----:B------:R-:W-:Y:S01]  /*5250*/  @P4 SHF.R.U32.HI R107, RZ, 0x10, R17 ;  /* 0x00000010ff6b4819 */ /* 0x000fe20000011611 */
[----:B------:R-:W-:Y:S01]  /*5260*/  VIADD R113, R113, 0x1 ;  /* 0x0000000171717836 */ /* 0x000fe20000000000 */
[----:B---3--:R-:W-:Y:S02]  /*5270*/  @!P1 SHF.R.U32.HI R2, RZ, R14, R3 ;  /* 0x0000000eff029219 */ /* 0x008fe40000011603 */
[----:B------:R-:W-:Y:S02]  /*5280*/  @!P1 SEL R3, R45, R0, !P2 ;  /* 0x000000002d039207 */ /* 0x000fe40005000000 */
[----:B------:R-:W-:Y:S05]  /*5290*/  @!P1 SEL R2, R43, R2, !P0 ;  /* 0x000000022b029207 */ /* 0x000fea0004000000 */
[----:B------:R-:W-:Y:S02]  /*52a0*/  @!P1 IMAD.IADD R0, R2, 0x1, -R3 ;  /* 0x0000000102009824 */ /* 0x000fe400078e0a03 */
[----:B------:R-:W-:Y:S02]  /*52b0*/  @!P1 IMAD.IADD R2, R3, 0x1, -R2 ;  /* 0x0000000103029824 */ /* 0x000fe400078e0a02 */
[----:B------:R-:W-:Y:S02]  /*52c0*/  @!P1 IMAD R45, R0, R9, R45 ;  /* 0x00000009002d9224 */ /* 0x000fe400078e022d */
[----:B------:R-:W-:Y:S01]  /*52d0*/  @!P1 IMAD R43, R2, R10, R43 ;  /* 0x0000000a022b9224 */ /* 0x000fe200078e022b */
[----:B------:R-:W-:Y:S06]  /*52e0*/  BRA.U !UP0, `(.L_x_89) ;  /* 0x0000000108407547 */ /* 0x000fec000b800000 */
[----:B------:R-:W1:Y:S01]  /*52f0*/  LDCU.64 UR8, c[0x4][0x80] ;  /* 0x01001000ff0877ac */ /* 0x000e620008000a00 */
[----:B------:R-:W-:Y:S01]  /*5300*/  MOV R3, 0x0 ;  /* 0x0000000000037802 */ /* 0x000fe20000000f00 */
[----:B------:R-:W-:Y:S02]  /*5310*/  HFMA2 R12, -RZ, RZ, 0, 5.9604644775390625e-08 ;  /* 0x00000001ff0c7431 */ /* 0x000fe400000001ff */
[----:B------:R-:W-:Y:S02]  /*5320*/  IMAD.MOV.U32 R8, RZ, RZ, 0x70 ;  /* 0x00000070ff087424 */ /* 0x000fe400078e00ff */
[----:B------:R-:W-:Y:S01]  /*5330*/  IMAD.MOV.U32 R13, RZ, RZ, RZ ;  /* 0x000000ffff0d7224 */ /* 0x000fe200078e00ff */
[----:B------:R-:W2:Y:S01]  /*5340*/  LDCU.64 UR6, c[0x4][0x88] ;  /* 0x01001100ff0677ac */ /* 0x000ea20008000a00 */
[----:B------:R-:W3:Y:S01]  /*5350*/  LDC.64 R2, c[0x4][R3] ;  /* 0x0100000003027b82 */ /* 0x000ee20000000a00 */
[----:B------:R-:W4:Y:S01]  /*5360*/  LDCU.64 UR4, c[0x4][0x8] ;  /* 0x01000100ff0477ac */ /* 0x000f220008000a00 */
[----:B-1----:R-:W-:Y:S01]  /*5370*/  MOV R5, UR9 ;  /* 0x0000000900057c02 */ /* 0x002fe20008000f00 */
[----:B------:R-:W-:Y:S01]  /*5380*/  IMAD.U32 R4, RZ, RZ, UR8 ;  /* 0x00000008ff047e24 */ /* 0x000fe2000f8e00ff */
[----:B--2---:R-:W-:Y:S01]  /*5390*/  MOV R7, UR7 ;  /* 0x0000000700077c02 */ /* 0x004fe20008000f00 */
[----:B------:R-:W-:Y:S01]  /*53a0*/  IMAD.U32 R6, RZ, RZ, UR6 ;  /* 0x00000006ff067e24 */ /* 0x000fe2000f8e00ff */
[----:B----4-:R-:W-:Y:S01]  /*53b0*/  MOV R11, UR5 ;  /* 0x00000005000b7c02 */ /* 0x010fe20008000f00 */
[----:B------:R-:W-:Y:S02]  /*53c0*/  IMAD.U32 R10, RZ, RZ, UR4 ;  /* 0x00000004ff0a7e24 */ /* 0x000fe4000f8e00ff */
[----:B------:R-:W-:Y:S07]  /*53d0*/  LEPC R20, `(.L_x_89) ;  /* 0x000000001014794e */ /* 0x000fee0000000000 */
[----:B---3-5:R-:W-:Y:S05]  /*53e0*/  CALL.ABS.NOINC R2 ;  /* 0x0000000002007343 */ /* 0x028fea0003c00000 */
.L_x_89:
[----:B------:R-:W-:Y:S01]  /*53f0*/  LOP3.LUT P0, RZ, R111, 0x1b0, RZ, 0xc0, !PT ;  /* 0x000001b06fff7812 */ /* 0x000fe2000780c0ff */
[----:B------:R-:W-:Y:S11]  /*5400*/  BSSY.RECONVERGENT B6, `(.L_x_90) ;  /* 0x0000013000067945 */ /* 0x000ff60003800200 */
[----:B------:R-:W-:Y:S01]  /*5410*/  @!UPT UIADD3 URZ, UPT, UPT, URZ, URZ, URZ ;  /* 0x000000fffffff290 */ /* 0x000fe2000fffe0ff */
[----:B------:R-:W-:Y:S05]  /*5420*/  @!P0 BRA `(.L_x_91) ;  /* 0x0000000000408947 */ /* 0x000fea0003800000 */
        /* <DEDUP_REMOVED lines=16> */
.L_x_91:
[----:B------:R-:W-:Y:S05]  /*5530*/  BSYNC.RECONVERGENT B6 ;  /* 0x0000000000067941 */ /* 0x000fea0003800200 */
.L_x_90:
[----:B------:R-:W-:Y:S01]  /*5540*/  ISETP.NE.U32.AND P3, PT, R88, RZ, PT ;  /* 0x000000ff5800720c */ /* 0x000fe20003f65070 */
[----:B------:R-:W-:Y:S01]  /*5550*/  UISETP.NE.AND UP1, UPT, UR44, URZ, UPT ;  /* 0x000000ff2c00728c */ /* 0x000fe2000bf25270 */
[----:B------:R-:W-:Y:S02]  /*5560*/  ISETP.NE.U32.AND P4, PT, R84, RZ, PT ;  /* 0x000000ff5400720c */ /* 0x000fe40003f85070 */
[----:B------:R-:W-:Y:S02]  /*5570*/  ISETP.NE.AND.EX P3, PT, R89, RZ, PT, P3 ;  /* 0x000000ff5900720c */ /* 0x000fe40003f65330 */
[----:B------:R-:W-:Y:S02]  /*5580*/  PLOP3.LUT P1, PT, PT, PT, PT, 0x8, 0x80 ;  /* 0x000000000080781c */ /* 0x000fe40003f2e170 */
[----:B------:R-:W-:Y:S02]  /*5590*/  PLOP3.LUT P0, PT, PT, PT, UP1, 0x80, 0x8 ;  /* 0x000000000008781c */ /* 0x000fe40003f0f018 */
[----:B------:R-:W-:Y:S02]  /*55a0*/  ISETP.NE.AND.EX P4, PT, R85, RZ, PT, P4 ;  /* 0x000000ff5500720c */ /* 0x000fe40003f85340 */
[----:B------:R-:W1:Y:S09]  /*55b0*/  @UP1 LDCU.64 UR4, c[0x0][0x888] ;  /* 0x00011100ff0417ac */ /* 0x000e720008000a00 */
[----:B------:R-:W-:Y:S01]  /*55c0*/  @P0 PLOP3.LUT P1, PT, P3, PT, PT, 0x80, 0x8 ;  /* 0x000000000008081c */ /* 0x000fe20001f2f070 */
[----:B-1----:R-:W-:Y:S04]  /*55d0*/  @UP1 UISETP.NE.U32.AND UP0, UPT, UR4, URZ, UPT ;  /* 0x000000ff0400128c */ /* 0x002fe8000bf05070 */
[----:B------:R-:W-:Y:S04]  /*55e0*/  @UP1 UISETP.NE.AND.EX UP0, UPT, UR5, URZ, UPT, UP0 ;  /* 0x000000ff0500128c */ /* 0x000fe8000bf05300 */
[----:B------:R-:W-:Y:S01]  /*55f0*/  @UP1 USEL UR4, URZ, 0xffffffff, UP0 ;  /* 0xffffffffff041887 */ /* 0x000fe20008000000 */
[----:B------:R-:W-:Y:S11]  /*5600*/  @!P3 BRA `(.L_x_92) ;  /* 0x00000000002cb947 */ /* 0x000ff60003800000 */
[----:B------:R-:W-:Y:S01]  /*5610*/  ISETP.NE.U32.AND P2, PT, R86, RZ, PT ;  /* 0x000000ff5600720c */ /* 0x000fe20003f45070 */
[----:B------:R-:W-:Y:S03]  /*5620*/  IMAD.MOV.U32 R98, RZ, RZ, 0x1 ;  /* 0x00000001ff627424 */ /* 0x000fe600078e00ff */
[----:B------:R-:W-:Y:S11]  /*5630*/  ISETP.NE.AND.EX P2, PT, R87, RZ, PT, P2 ;  /* 0x000000ff5700720c */ /* 0x000ff60003f45320 */
[----:B------:R-:W-:Y:S02]  /*5640*/  @!UPT UIADD3 URZ, UPT, UPT, URZ, URZ, URZ ;  /* 0x000000fffffff290 */ /* 0x000fe4000fffe0ff */
[----:B------:R-:W1:Y:S01]  /*5650*/  @P2 LDC.64 R2, c[0x0][0x888] ;  /* 0x00022200ff022b82 */ /* 0x000e620000000a00 */
[----:B------:R-:W-:Y:S04]  /*5660*/  @P2 IMAD R0, R88, UR36, RZ ;  /* 0x0000002458002c24 */ /* 0x000fe8000f8e02ff */
[----:B-1----:R-:W-:Y:S04]  /*5670*/  @P2 IMAD.WIDE R2, R0, 0x4, R2 ;  /* 0x0000000400022825 */ /* 0x002fe800078e0202 */
[----:B------:R-:W-:Y:S01]  /*5680*/  HFMA2 R0, -RZ, RZ, 0, 5.9604644775390625e-08 ;  /* 0x00000001ff007431 */ /* 0x000fe200000001ff */
[----:B-----5:R1:W5:Y:S04]  /*5690*/  @P2 LDG.E R48, desc[UR40][R2.64] ;  /* 0x0000002802302981 */ /* 0x020368000c1e1900 */
[----:B------:R-:W-:Y:S01]  /*56a0*/  @!P2 PRMT R98, R0, 0x7610, R98 ;  /* 0x000076100062a816 */ /* 0x000fe20000000062 */
[----:B-1----:R-:W2:Y:S06]  /*56b0*/  @!P2 LDC R48, c[0x0][0x880] ;  /* 0x00022000ff30ab82 */ /* 0x002eac0000000800 */
.L_x_92:
[----:B------:R-:W-:Y:S05]  /*56c0*/  @!P4 BRA `(.L_x_93) ;  /* 0x000000000020c947 */ /* 0x000fea0003800000 */
[----:B------:R-:W-:Y:S04]  /*56d0*/  ISETP.NE.U32.AND P2, PT, R82, RZ, PT ;  /* 0x000000ff5200720c */ /* 0x000fe80003f45070 */
[----:B------:R-:W-:Y:S11]  /*56e0*/  ISETP.NE.AND.EX P2, PT, R83, RZ, PT, P2 ;  /* 0x000000ff5300720c */ /* 0x000ff60003f45320 */
[----:B------:R-:W-:Y:S02]  /*56f0*/  @!UPT UIADD3 URZ, UPT, UPT, URZ, URZ, URZ ;  /* 0x000000fffffff290 */ /* 0x000fe4000fffe0ff */
[----:B------:R-:W1:Y:S01]  /*5700*/  @P2 LDC.64 R2, c[0x0][0x8a8] ;  /* 0x00022a00ff022b82 */ /* 0x000e620000000a00 */
[----:B------:R-:W-:Y:S04]  /*5710*/  @P2 IMAD R0, R84, UR36, RZ ;  /* 0x0000002454002c24 */ /* 0x000fe8000f8e02ff */
[----:B-1----:R-:W-:Y:S05]  /*5720*/  @P2 IMAD.WIDE R2, R0, 0x4, R2 ;  /* 0x0000000400022825 */ /* 0x002fea00078e0202 */
[----:B-----5:R1:W5:Y:S02]  /*5730*/  @P2 LDG.E R47, desc[UR40][R2.64] ;  /* 0x00000028022f2981 */ /* 0x020364000c1e1900 */
[----:B-1----:R-:W3:Y:S02]  /*5740*/  @!P2 LDC R47, c[0x0][0x8a0] ;  /* 0x00022800ff2fab82 */ /* 0x002ee40000000800 */
.L_x_93:
[----:B--2--5:R-:W-:Y:S01]  /*5750*/  @P0 ISETP.NE.AND P4, PT, R48, RZ, PT ;  /* 0x000000ff3000020c */ /* 0x024fe20003f85270 */
[----:B------:R-:W-:Y:S01]  /*5760*/  IMAD.U32 R0, RZ, RZ, UR4 ;  /* 0x00000004ff007e24 */ /* 0x000fe2000f8e00ff */
[----:B------:R-:W-:Y:S01]  /*5770*/  @P0 LOP3.LUT P2, RZ, R98, 0xff, RZ, 0xc0, !PT ;  /* 0x000000ff62ff0812 */ /* 0x000fe2000784c0ff */
[----:B------:R-:W-:Y:S01]  /*5780*/  BSSY B1, `(.L_x_94) ;  /* 0x0000039000017945 */ /* 0x000fe20003800000 */
[----:B------:R-:W-:Y:S02]  /*5790*/  @P0 SEL R9, RZ, 0xffffffff, P4 ;  /* 0xffffffffff090807 */ /* 0x000fe40002000000 */
[----:B------:R-:W-:Y:S02]  /*57a0*/  CS2R R58, SRZ ;  /* 0x00000000003a7805 */ /* 0x000fe4000001ff00 */
[----:B------:R-:W-:Y:S02]  /*57b0*/  LEA R92, R44, UR43, 0x3 ;  /* 0x0000002b2c5c7c11 */ /* 0x000fe4000f8e18ff */
[----:B------:R-:W-:Y:S02]  /*57c0*/  CS2R R56, SRZ ;  /* 0x0000000000387805 */ /* 0x000fe4000001ff00 */
[----:B------:R-:W-:Y:S02]  /*57d0*/  @P1 SEL R9, R0, R9, !P2 ;  /* 0x0000000900091207 */ /* 0x000fe40005000000 */
[----:B------:R-:W-:Y:S02]  /*57e0*/  CS2R R54, SRZ ;  /* 0x0000000000367805 */ /* 0x000fe4000001ff00 */
[----:B------:R-:W-:Y:S02]  /*57f0*/  SHF.L.U32 R7, R110, 0x1f, RZ ;  /* 0x0000001f6e077819 */ /* 0x000fe400000006ff */
[----:B------:R-:W-:Y:S02]  /*5800*/  CS2R R52, SRZ ;  /* 0x0000000000347805 */ /* 0x000fe4000001ff00 */
[----:B------:R-:W-:Y:S02]  /*5810*/  @P0 LOP3.LUT R9, R9, 0x1, RZ, 0xc0, !PT ;  /* 0x0000000109090812 */ /* 0x000fe400078ec0ff */
[C---:B------:R-:W-:Y:S02]  /*5820*/  LEA.HI R5, R44.reuse, R44, RZ, 0x1 ;  /* 0x0000002c2c057211 */ /* 0x040fe400078f08ff */
[----:B------:R-:W-:Y:S02]  /*5830*/  ISETP.NE.U32.OR P1, PT, R9, 0x1, !P0 ;  /* 0x000000010900780c */ /* 0x000fe40004725470 */
[----:B------:R-:W-:Y:S01]  /*5840*/  PLOP3.LUT P5, PT, PT, PT, PT, 0x8, 0x80 ;  /* 0x000000000080781c */ /* 0x000fe20003fae170 */
[C---:B------:R-:W-:Y:S01]  /*5850*/  IMAD.SHL.U32 R3, R5.reuse, 0x20, RZ ;  /* 0x0000002005037824 */ /* 0x040fe200078e00ff */
[----:B------:R-:W-:Y:S04]  /*5860*/  LOP3.LUT R5, R5, 0xffe, RZ, 0xc0, !PT ;  /* 0x00000ffe05057812 */ /* 0x000fe800078ec0ff */
[----:B------:R-:W-:Y:S01]  /*5870*/  LOP3.LUT R3, R3, 0xffffffc0, RZ, 0xc0, !PT ;  /* 0xffffffc003037812 */ /* 0x000fe200078ec0ff */
[----:B------:R-:W-:Y:S04]  /*5880*/  IMAD.IADD R32, R44, 0x1, -R5 ;  /* 0x000000012c207824 */ /* 0x000fe800078e0a05 */
[----:B------:R-:W-:Y:S01]  /*5890*/  @P1 SHF.L.U32 R2, R108, 0x1f, RZ ;  /* 0x0000001f6c021819 */ /* 0x000fe200000006ff */
[----:B------:R-:W-:Y:S03]  /*58a0*/  IMAD.IADD R3, R46, 0x1, R3 ;  /* 0x000000012e037824 */ /* 0x000fe600078e0203 */
[----:B------:R-:W1:Y:S01]  /*58b0*/  @P1 SYNCS.PHASECHK.TRANS64.TRYWAIT P0, [UR43+0xd0], R2 ;  /* 0x0000d002ff0015a7 */ /* 0x000e62000800112b */
[----:B------:R-:W-:Y:S01]  /*58c0*/  IMAD R32, R32, 0x100000, R3 ;  /* 0x0010000020207824 */ /* 0x000fe200078e0203 */
[----:B------:R2:W4:Y:S01]  /*58d0*/  SYNCS.PHASECHK.TRANS64.TRYWAIT P4, [R92+URZ+0x110], R7 ;  /* 0x000110075c0075a7 */ /* 0x00052200080811ff */
[----:B-1----:R-:W-:Y:S01]  /*58e0*/  @P1 PLOP3.LUT P5, PT, P0, PT, PT, 0x8, 0x80 ;  /* 0x000000000080181c */ /* 0x002fe200007ae170 */
[----:B------:R-:W-:Y:S01]  /*58f0*/  @!UPT UIADD3 URZ, UPT, UPT, URZ, URZ, URZ ;  /* 0x000000fffffff290 */ /* 0x000fe2000fffe0ff */
[----:B--2---:R-:W-:Y:S11]  /*5900*/  @!P1 BRA `(.L_x_95) ;  /* 0x0000000000809947 */ /* 0x004ff60003800000 */
[----:B------:R-:W-:Y:S01]  /*5910*/  ISETP.NE.U32.AND P0, PT, RZ, UR38, PT ;  /* 0x00000026ff007c0c */ /* 0x000fe2000bf05070 */
[----:B------:R-:W-:Y:S01]  /*5920*/  BSSY B0, `(.L_x_96) ;  /* 0x0000012000007945 */ /* 0x000fe20003800000 */
[----:B------:R-:W-:Y:S02]  /*5930*/  ISETP.NE.AND P2, PT, R48, RZ, PT ;  /* 0x000000ff3000720c */ /* 0x000fe40003f45270 */
[----:B------:R-:W-:Y:S02]  /*5940*/  CS2R R54, SRZ ;  /* 0x0000000000367805 */ /* 0x000fe4000001ff00 */
[----:B------:R-:W-:Y:S02]  /*5950*/  ISETP.NE.AND.EX P0, PT, RZ, UR39, PT, P0 ;  /* 0x00000027ff007c0c */ /* 0x000fe4000bf05300 */
[----:B------:R-:W-:Y:S02]  /*5960*/  CS2R R52, SRZ ;  /* 0x0000000000347805 */ /* 0x000fe4000001ff00 */
[----:B------:R-:W-:Y:S02]  /*5970*/  LOP3.LUT P1, RZ, R98, 0xff, RZ, 0xc0, !PT ;  /* 0x000000ff62ff7812 */ /* 0x000fe4000782c0ff */
[----:B------:R-:W-:Y:S02]  /*5980*/  CS2R R58, SRZ ;  /* 0x00000000003a7805 */ /* 0x000fe4000001ff00 */
[----:B------:R-:W-:Y:S02]  /*5990*/  SEL R0, RZ, 0xffffffff, P2 ;  /* 0xffffffffff007807 */ /* 0x000fe40001000000 */
[----:B------:R-:W-:Y:S02]  /*59a0*/  CS2R R56, SRZ ;  /* 0x0000000000387805 */ /* 0x000fe4000001ff00 */
[----:B------:R-:W-:Y:S04]  /*59b0*/  SEL R3, RZ, 0xffffffff, P0 ;  /* 0xffffffffff037807 */ /* 0x000fe80000000000 */
[----:B------:R-:W-:Y:S04]  /*59c0*/  @P3 SEL R0, R3, R0, !P1 ;  /* 0x0000000003003207 */ /* 0x000fe80004800000 */
[----:B------:R-:W-:Y:S04]  /*59d0*/  LOP3.LUT R0, R0, 0x1, RZ, 0xc0, !PT ;  /* 0x0000000100007812 */ /* 0x000fe800078ec0ff */
[----:B------:R-:W-:Y:S01]  /*59e0*/  ISETP.NE.U32.AND P0, PT, R0, 0x1, PT ;  /* 0x000000010000780c */ /* 0x000fe20003f05070 */
[----:B------:R-:W-:Y:S01]  /*59f0*/  @!UPT UIADD3 URZ, UPT, UPT, URZ, URZ, URZ ;  /* 0x000000fffffff290 */ /* 0x000fe2000fffe0ff */
[----:B------:R-:W-:Y:S11]  /*5a00*/  @!P5 BRA `(.L_x_97) ;  /* 0x00000000000cd947 */ /* 0x000ff60003800000 */
[----:B------:R-:W-:Y:S04]  /*5a10*/  SHF.L.U32 R3, R108, 0x1f, RZ ;  /* 0x0000001f6c037819 */ /* 0x000fe800000006ff */
[----:B------:R-:W1:Y:S02]  /*5a20*/  SYNCS.PHASECHK.TRANS64.TRYWAIT P1, [UR43+0xd0], R3 ;  /* 0x0000d003ff0075a7 */ /* 0x000e64000802112b */
[----:B-1----:R-:W-:Y:S05]  /*5a30*/  @!P1 BRA `(.L_x_98) ;  /* 0x0000001800489947 */ /* 0x002fea0003800000 */
.L_x_97:
[----:B------:R-:W-:Y:S05]  /*5a40*/  BSYNC B0 ;  /* 0x0000000000007941 */ /* 0x000fea0003800000 */
.L_x_96:
[----:B------:R2:W1:Y:S01]  /*5a50*/  @P0 LDS.128 R52, [R105+UR43+0x200] ;  /* 0x0002002b69340984 */ /* 0x0004620008000c00 */
[----:B------:R-:W-:Y:S01]  /*5a60*/  UIADD3 UR4, UPT, UPT, UR43, 0xd8, URZ ;  /* 0x000000d82b047890 */ /* 0x000fe2000fffe0ff */
[----:B------:R-:W-:Y:S02]  /*5a70*/  LOP3.LUT R108, R108, 0x1, RZ, 0x3c, !PT ;  /* 0x000000016c6c7812 */ /* 0x000fe400078e3cff */
[----:B------:R2:W1:Y:S01]  /*5a80*/  @P0 LDS.128 R56, [R104+0x10] ;  /* 0x0000100068380984 */ /* 0x0004620000000c00 */
[----:B------:R-:W-:Y:S01]  /*5a90*/  UPRMT UR4, UR37, 0x654, UR4 ;  /* 0x0000065425047896 */ /* 0x000fe20008000004 */
[----:B------:R-:W-:Y:S01]  /*5aa0*/  @!PT LDS RZ, [RZ] ;  /* 0x00000000fffff984 */ /* 0x000fe20000000800 */
[----:B------:R-:W-:Y:S01]  /*5ab0*/  @!PT LDS RZ, [RZ] ;  /* 0x00000000fffff984 */ /* 0x000fe20000000800 */
[----:B------:R-:W-:Y:S01]  /*5ac0*/  @!PT LDS RZ, [RZ] ;  /* 0x00000000fffff984 */ /* 0x000fe20000000800 */
[----:B------:R-:W-:Y:S01]  /*5ad0*/  @!PT LDS RZ, [RZ] ;  /* 0x00000000fffff984 */ /* 0x000fe20000000800 */
[----:B------:R5:W-:Y:S06]  /*5ae0*/  MEMBAR.ALL.CTA ;  /* 0x0000000000007992 */ /* 0x000bec0000008000 */
[----:B-----5:R-:W5:Y:S02]  /*5af0*/  FENCE.VIEW.ASYNC.S ;  /* 0x00000000000073c6 */ /* 0x020f640000000000 */
[----:B-----5:R-:W-:Y:S03]  /*5b00*/  SYNCS.ARRIVE.TRANS64.RED.A1T0 RZ, [UR4], RZ ;  /* 0x000000ffffff79a7 */ /* 0x020fe60008100404 */
.L_x_95:
[----:B------:R-:W-:Y:S05]  /*5b10*/  BSYNC B1 ;  /* 0x0000000000017941 */ /* 0x000fea0003800000 */
.L_x_94:
[----:B-1----:R-:W-:Y:S04]  /*5b20*/  SHF.R.U32.HI R3, RZ, 0x15, R32 ;  /* 0x00000015ff037819 */ /* 0x002fe80000011620 */
[----:B------:R-:W-:Y:S01]  /*5b30*/  LOP3.LUT P0, RZ, R3, 0x3, R106, 0x48, !PT ;  /* 0x0000000303ff7812 */ /* 0x000fe2000780486a */
[----:B------:R-:W-:Y:S01]  /*5b40*/  @!UPT UIADD3 URZ, UPT, UPT, URZ, URZ, URZ ;  /* 0x000000fffffff290 */ /* 0x000fe2000fffe0ff */
[----:B----4-:R-:W-:Y:S11]  /*5b50*/  @P4 BRA `(.L_x_99) ;  /* 0x0000000000084947 */ /* 0x010ff60003800000 */
[----:B------:R-:W1:Y:S02]  /*5b60*/  SYNCS.PHASECHK.TRANS64.TRYWAIT P1, [R92+URZ+0x110], R7 ;  /* 0x000110075c0075a7 */ /* 0x000e6400080211ff */
[----:B-1----:R-:W-:Y:S05]  /*5b70*/  @!P1 BRA `(.L_x_100) ;  /* 0x0000001800109947 */ /* 0x002fea0003800000 */
.L_x_99:
[----:B------:R-:W-:Y:S05]  /*5b80*/  @!P0 BRA `(.L_x_101) ;  /* 0x0000000000408947 */ /* 0x000fea0003800000 */
[----:B------:R-:W4:Y:S01]  /*5b90*/  LDCU.64 UR8, c[0x4][0x70] ;  /* 0x01000e00ff0877ac */ /* 0x000f220008000a00 */
[----:B------:R-:W-:Y:S01]  /*5ba0*/  MOV R3, 0x0 ;  /* 0x0000000000037802 */ /* 0x000fe20000000f00 */
[----:B------:R-:W-:Y:S02]  /*5bb0*/  HFMA2 R12, -RZ, RZ, 0, 5.9604644775390625e-08 ;  /* 0x00000001ff0c7431 */ /* 0x000fe400000001ff */
[----:B------:R-:W-:Y:S02]  /*5bc0*/  IMAD.MOV.U32 R8, RZ, RZ, 0x192 ;  /* 0x00000192ff087424 */ /* 0x000fe400078e00ff */
[----:B------:R-:W-:Y:S01]  /*5bd0*/  IMAD.MOV.U32 R13, RZ, RZ, RZ ;  /* 0x000000ffff0d7224 */ /* 0x000fe200078e00ff */
[----:B------:R-:W1:Y:S01]  /*5be0*/  LDCU.64 UR6, c[0x4][0x78] ;  /* 0x01000f00ff0677ac */ /* 0x000e620008000a00 */
[----:B------:R-:W2:Y:S01]  /*5bf0*/  LDC.64 R2, c[0x4][R3] ;  /* 0x0100000003027b82 */ /* 0x000ea20000000a00 */
[----:B------:R-:W5:Y:S01]  /*5c00*/  LDCU.64 UR4, c[0x4][0x10] ;  /* 0x01000200ff0477ac */ /* 0x000f620008000a00 */
[----:B----4-:R-:W-:Y:S01]  /*5c10*/  MOV R5, UR9 ;  /* 0x0000000900057c02 */ /* 0x010fe20008000f00 */
[----:B------:R-:W-:Y:S01]  /*5c20*/  IMAD.U32 R4, RZ, RZ, UR8 ;  /* 0x00000008ff047e24 */ /* 0x000fe2000f8e00ff */
[----:B-1----:R-:W-:Y:S01]  /*5c30*/  MOV R7, UR7 ;  /* 0x0000000700077c02 */ /* 0x002fe20008000f00 */
[----:B------:R-:W-:Y:S01]  /*5c40*/  IMAD.U32 R6, RZ, RZ, UR6 ;  /* 0x00000006ff067e24 */ /* 0x000fe2000f8e00ff */
[----:B-----5:R-:W-:Y:S01]  /*5c50*/  MOV R11, UR5 ;  /* 0x00000005000b7c02 */ /* 0x020fe20008000f00 */
[----:B------:R-:W-:Y:S02]  /*5c60*/  IMAD.U32 R10, RZ, RZ, UR4 ;  /* 0x00000004ff0a7e24 */ /* 0x000fe4000f8e00ff */
[----:B------:R-:W-:Y:S07]  /*5c70*/  LEPC R20, `(.L_x_101) ;  /* 0x000000001014794e */ /* 0x000fee0000000000 */
[----:B--23--:R-:W-:Y:S05]  /*5c80*/  CALL.ABS.NOINC R2 ;  /* 0x0000000002007343 */ /* 0x00cfea0003c00000 */
.L_x_101:
[----:B------:R-:W-:Y:S01]  /*5c90*/  LOP3.LUT P0, RZ, R103, 0x60, RZ, 0xc0, !PT ;  /* 0x0000006067ff7812 */ /* 0x000fe2000780c0ff */
[----:B------:R-:W-:Y:S05]  /*5ca0*/  WARPSYNC.ALL ;  /* 0x0000000000007948 */ /* 0x000fea0003800000 */
[----:B------:R-:W-:Y:S01]  /*5cb0*/  IMAD.SHL.U32 R78, R53, 0x100, RZ ;  /* 0x00000100354e7824 */ /* 0x000fe200078e00ff */
[----:B------:R-:W-:Y:S01]  /*5cc0*/  R2UR UR4, R32 ;  /* 0x00000000200472ca */ /* 0x000fe200000e0000 */
[----:B------:R-:W-:Y:S01]  /*5cd0*/  IMAD.SHL.U32 R72, R55, 0x100, RZ ;  /* 0x0000010037487824 */ /* 0x000fe200078e00ff */
[C---:B------:R-:W-:Y:S01]  /*5ce0*/  SHF.L.U32 R50, R52.reuse, 0x10, RZ ;  /* 0x0000001034327819 */ /* 0x040fe200000006ff */
[----:B------:R-:W-:Y:S01]  /*5cf0*/  IMAD.SHL.U32 R66, R57, 0x100, RZ ;  /* 0x0000010039427824 */ /* 0x000fe200078e00ff */
[C---:B------:R-:W-:Y:S01]  /*5d00*/  PRMT R49, R52.reuse, 0x8880, RZ ;  /* 0x0000888034317816 */ /* 0x040fe200000000ff */
[----:B------:R-:W-:Y:S01]  /*5d10*/  IMAD.SHL.U32 R60, R59, 0x100, RZ ;  /* 0x000001003b3c7824 */ /* 0x000fe200078e00ff */
[----:B------:R-:W-:Y:S01]  /*5d20*/  SHF.L.U32 R51, R52, 0x8, RZ ;  /* 0x0000000834337819 */ /* 0x000fe200000006ff */
[----:B------:R-:W-:Y:S01]  /*5d30*/  BSSY.RECONVERGENT B0, `(.L_x_102) ;  /* 0x00000a0000007945 */ /* 0x000fe20003800200 */
[----:B------:R-:W-:Y:S02]  /*5d40*/  SHF.R.S32.HI R50, RZ, 0x18, R50 ;  /* 0x00000018ff327819 */ /* 0x000fe40000011432 */
[C---:B------:R-:W-:Y:S02]  /*5d50*/  PRMT R80, R53.reuse, 0x8880, RZ ;  /* 0x0000888035507816 */ /* 0x040fe400000000ff */
[----:B------:R-:W-:Y:S01]  /*5d60*/  SHF.R.S32.HI R51, RZ, 0x18, R51 ;  /* 0x00000018ff337819 */ /* 0x000fe20000011433 */
[----:B-1----:R-:W-:Y:S01]  /*5d70*/  LDTM.16dp32bit_t0_t15.x32 R4, tmem[UR4] ;  /* 0x00000004000479ee */ /* 0x002fe20008a80000 */
[----:B------:R-:W3:Y:S01]  /*5d80*/  LDTM.16dp32bit_t16_t31.x32 R4, tmem[UR4+0x20] ;  /* 0x00002004000479ee */ /* 0x000ee20008aa0000 */
[----:B------:R-:W-:Y:S01]  /*5d90*/  NOP ;  /* 0x0000000000007918 */ /* 0x000fe20000000000 */
[----:B------:R-:W-:Y:S02]  /*5da0*/  R2UR UR5, R92 ;  /* 0x000000005c0572ca */ /* 0x000fe400000e0000 */
[----:B------:R-:W-:Y:S02]  /*5db0*/  SHF.R.S32.HI R52, RZ, 0x18, R52 ;  /* 0x00000018ff347819 */ /* 0x000fe40000011434 */
[----:B------:R-:W-:Y:S02]  /*5dc0*/  SHF.L.U32 R79, R53, 0x10, RZ ;  /* 0x00000010354f7819 */ /* 0x000fe400000006ff */
[C---:B------:R-:W-:Y:S02]  /*5dd0*/  PRMT R77, R54.reuse, 0x8880, RZ ;  /* 0x00008880364d7816 */ /* 0x040fe400000000ff */
[----:B------:R-:W-:Y:S02]  /*5de0*/  SHF.R.S32.HI R53, RZ, 0x18, R53 ;  /* 0x00000018ff357819 */ /* 0x000fe40000011435 */
[----:B------:R-:W-:Y:S02]  /*5df0*/  SHF.L.U32 R76, R54, 0x10, RZ ;  /* 0x00000010364c7819 */ /* 0x000fe400000006ff */
[C---:B------:R-:W-:Y:S01]  /*5e00*/  PRMT R74, R55.reuse, 0x8880, RZ ;  /* 0x00008880374a7816 */ /* 0x040fe200000000ff */
[----:B------:R-:W-:Y:S01]  /*5e10*/  UIADD3 UR5, UPT, UPT, UR5, 0x130, URZ ;  /* 0x0000013005057890 */ /* 0x000fe2000fffe0ff */
[----:B------:R-:W-:Y:S02]  /*5e20*/  SHF.L.U32 R73, R55, 0x10, RZ ;  /* 0x0000001037497819 */ /* 0x000fe400000006ff */
[C---:B------:R-:W-:Y:S01]  /*5e30*/  PRMT R71, R56.reuse, 0x8880, RZ ;  /* 0x0000888038477816 */ /* 0x040fe200000000ff */
[----:B------:R-:W-:Y:S01]  /*5e40*/  UPRMT UR5, UR37, 0x654, UR5 ;  /* 0x0000065425057896 */ /* 0x000fe20008000005 */
[----:B------:R-:W-:Y:S02]  /*5e50*/  SHF.R.S32.HI R55, RZ, 0x18, R55 ;  /* 0x00000018ff377819 */ /* 0x000fe40000011437 */
[----:B------:R-:W-:Y:S01]  /*5e60*/  SHF.L.U32 R70, R56, 0x10, RZ ;  /* 0x0000001038467819 */ /* 0x000fe200000006ff */
[----:B---3--:R-:W-:Y:S01]  /*5e70*/  IMAD R4, R47, R4, RZ ;  /* 0x000000042f047224 */ /* 0x008fe200078e02ff */
[----:B------:R-:W-:Y:S01]  /*5e80*/  PRMT R68, R57, 0x8880, RZ ;  /* 0x0000888039447816 */ /* 0x000fe200000000ff */
[----:B------:R-:W-:Y:S01]  /*5e90*/  IMAD R5, R47, R5, RZ ;  /* 0x000000052f057224 */ /* 0x000fe200078e02ff */
[----:B------:R-:W-:Y:S01]  /*5ea0*/  SHF.L.U32 R67, R57, 0x10, RZ ;  /* 0x0000001039437819 */ /* 0x000fe200000006ff */
[----:B------:R-:W-:Y:S01]  /*5eb0*/  IMAD R6, R47, R6, RZ ;  /* 0x000000062f067224 */ /* 0x000fe200078e02ff */
[----:B------:R-:W-:Y:S01]  /*5ec0*/  SYNCS.ARRIVE.TRANS64.RED.A1T0 RZ, [UR5], RZ ;  /* 0x000000ffffff79a7 */ /* 0x000fe20008100405 */
[----:B------:R-:W-:Y:S01]  /*5ed0*/  IMAD R4, R49, R48, R4 ;  /* 0x0000003031047224 */ /* 0x000fe200078e0204 */
[----:B------:R-:W-:Y:S01]  /*5ee0*/  MOV R49, R80 ;  /* 0x0000005000317202 */ /* 0x000fe20000000f00 */
[----:B------:R-:W-:Y:S01]  /*5ef0*/  IMAD R7, R47, R7, RZ ;  /* 0x000000072f077224 */ /* 0x000fe200078e02ff */
[----:B------:R-:W-:Y:S01]  /*5f00*/  PRMT R65, R58, 0x8880, RZ ;  /* 0x000088803a417816 */ /* 0x000fe200000000ff */
[-C--:B------:R-:W-:Y:S01]  /*5f10*/  IMAD R5, R50, R48.reuse, R5 ;  /* 0x0000003032057224 */ /* 0x080fe200078e0205 */
[----:B------:R-:W-:Y:S01]  /*5f20*/  SHF.R.S32.HI R50, RZ, 0x18, R79 ;  /* 0x00000018ff327819 */ /* 0x000fe2000001144f */
[----:B------:R-:W-:Y:S01]  /*5f30*/  IMAD R6, R51, R48, R6 ;  /* 0x0000003033067224 */ /* 0x000fe200078e0206 */
[----:B------:R-:W-:Y:S01]  /*5f40*/  SHF.R.S32.HI R51, RZ, 0x18, R78 ;  /* 0x00000018ff337819 */ /* 0x000fe2000001144e */
[C---:B------:R-:W-:Y:S01]  /*5f50*/  IMAD R8, R47.reuse, R8, RZ ;  /* 0x000000082f087224 */ /* 0x040fe200078e02ff */
[----:B------:R-:W-:Y:S01]  /*5f60*/  SHF.R.S32.HI R57, RZ, 0x18, R57 ;  /* 0x00000018ff397819 */ /* 0x000fe20000011439 */
[----:B------:R-:W-:Y:S01]  /*5f70*/  IMAD R7, R52, R48, R7 ;  /* 0x0000003034077224 */ /* 0x000fe200078e0207 */
[----:B------:R-:W-:Y:S01]  /*5f80*/  SHF.L.U32 R64, R58, 0x10, RZ ;  /* 0x000000103a407819 */ /* 0x000fe200000006ff */
[----:B------:R-:W-:Y:S01]  /*5f90*/  IMAD R9, R47, R9, RZ ;  /* 0x000000092f097224 */ /* 0x000fe200078e02ff */
[----:B------:R-:W-:Y:S01]  /*5fa0*/  PRMT R62, R59, 0x8880, RZ ;  /* 0x000088803b3e7816 */ /* 0x000fe200000000ff */
[----:B------:R-:W-:Y:S01]  /*5fb0*/  IMAD R10, R47, R10, RZ ;  /* 0x0000000a2f0a7224 */ /* 0x000fe200078e02ff */
[----:B------:R-:W-:Y:S01]  /*5fc0*/  I2IP.S8.S32.SAT R92, R7, R6, RZ ;  /* 0x00000006075c7239 */ /* 0x000fe200000014ff */
[----:B------:R-:W-:Y:S01]  /*5fd0*/  IMAD R8, R49, R48, R8 ;  /* 0x0000003031087224 */ /* 0x000fe200078e0208 */
[----:B------:R-:W-:Y:S01]  /*5fe0*/  MOV R49, R77 ;  /* 0x0000004d00317202 */ /* 0x000fe20000000f00 */
[----:B------:R-:W-:Y:S01]  /*5ff0*/  IMAD R11, R47, R11, RZ ;  /* 0x0000000b2f0b7224 */ /* 0x000fe200078e02ff */
[----:B------:R-:W-:Y:S01]  /*6000*/  I2IP.S8.S32.SAT R92, R5, R4, R92 ;  /* 0x00000004055c7239 */ /* 0x000fe2000000145c */
[-C--:B------:R-:W-:Y:S01]  /*6010*/  IMAD R9, R50, R48.reuse, R9 ;  /* 0x0000003032097224 */ /* 0x080fe200078e0209 */
[----:B------:R-:W-:Y:S01]  /*6020*/  SHF.R.S32.HI R50, RZ, 0x18, R76 ;  /* 0x00000018ff327819 */ /* 0x000fe2000001144c */
[----:B------:R-:W-:Y:S01]  /*6030*/  IMAD R10, R51, R48, R10 ;  /* 0x00000030330a7224 */ /* 0x000fe200078e020a */
[----:B------:R-:W-:Y:S01]  /*6040*/  MOV R51, R74 ;  /* 0x0000004a00337202 */ /* 0x000fe20000000f00 */
[----:B------:R-:W-:Y:S01]  /*6050*/  IMAD R12, R47, R12, RZ ;  /* 0x0000000c2f0c7224 */ /* 0x000fe200078e02ff */
[----:B------:R-:W-:Y:S01]  /*6060*/  SHF.L.U32 R75, R54, 0x8, RZ ;  /* 0x00000008364b7819 */ /* 0x000fe200000006ff */
[-C--:B------:R-:W-:Y:S01]  /*6070*/  IMAD R11, R53, R48.reuse, R11 ;  /* 0x00000030350b7224 */ /* 0x080fe200078e020b */
[----:B------:R-:W-:Y:S01]  /*6080*/  SHF.R.S32.HI R54, RZ, 0x18, R54 ;  /* 0x00000018ff367819 */ /* 0x000fe20000011436 */
[----:B------:R-:W-:Y:S01]  /*6090*/  IMAD R13, R47, R13, RZ ;  /* 0x0000000d2f0d7224 */ /* 0x000fe200078e02ff */
[----:B------:R-:W-:Y:S01]  /*60a0*/  SHF.R.S32.HI R53, RZ, 0x18, R72 ;  /* 0x00000018ff357819 */ /* 0x000fe20000011448 */
[----:B------:R-:W-:Y:S01]  /*60b0*/  IMAD R12, R49, R48, R12 ;  /* 0x00000030310c7224 */ /* 0x000fe200078e020c */
[----:B------:R-:W-:Y:S01]  /*60c0*/  SHF.R.S32.HI R49, RZ, 0x18, R75 ;  /* 0x00000018ff317819 */ /* 0x000fe2000001144b */
[----:B------:R-:W-:Y:S01]  /*60d0*/  IMAD R14, R47, R14, RZ ;  /* 0x0000000e2f0e7224 */ /* 0x000fe200078e02ff */
[----:B------:R-:W-:Y:S01]  /*60e0*/  I2IP.S8.S32.SAT R93, R11, R10, RZ ;  /* 0x0000000a0b5d7239 */ /* 0x000fe200000014ff */
[----:B------:R-:W-:Y:S01]  /*60f0*/  IMAD R15, R47, R15, RZ ;  /* 0x0000000f2f0f7224 */ /* 0x000fe200078e02ff */
[----:B------:R-:W-:Y:S01]  /*6100*/  SHF.L.U32 R61, R59, 0x10, RZ ;  /* 0x000000103b3d7819 */ /* 0x000fe200000006ff */
[----:B------:R-:W-:Y:S01]  /*6110*/  IMAD R13, R50, R48, R13 ;  /* 0x00000030320d7224 */ /* 0x000fe200078e020d */
[----:B------:R-:W-:Y:S01]  /*6120*/  I2IP.S8.S32.SAT R93, R9, R8, R93 ;  /* 0x00000008095d7239 */ /* 0x000fe2000000145d */
[----:B------:R-:W-:Y:S01]  /*6130*/  IMAD R16, R47, R16, RZ ;  /* 0x000000102f107224 */ /* 0x000fe200078e02ff */
[----:B------:R-:W-:Y:S01]  /*6140*/  SHF.R.S32.HI R50, RZ, 0x18, R73 ;  /* 0x00000018ff327819 */ /* 0x000fe20000011449 */
[-C--:B------:R-:W-:Y:S01]  /*6150*/  IMAD R14, R49, R48.reuse, R14 ;  /* 0x00000030310e7224 */ /* 0x080fe200078e020e */
[----:B------:R-:W-:Y:S01]  /*6160*/  SHF.R.S32.HI R59, RZ, 0x18, R59 ;  /* 0x00000018ff3b7819 */ /* 0x000fe2000001143b */
[C---:B------:R-:W-:Y:S01]  /*6170*/  IMAD R17, R47.reuse, R17, RZ ;  /* 0x000000112f117224 */ /* 0x040fe200078e02ff */
[----:B------:R-:W-:Y:S01]  /*6180*/  SHF.L.U32 R69, R56, 0x8, RZ ;  /* 0x0000000838457819 */ /* 0x000fe200000006ff */
[----:B------:R-:W-:Y:S01]  /*6190*/  IMAD R15, R54, R48, R15 ;  /* 0x00000030360f7224 */ /* 0x000fe200078e020f */
[----:B------:R-:W-:Y:S01]  /*61a0*/  SHF.R.S32.HI R56, RZ, 0x18, R56 ;  /* 0x00000018ff387819 */ /* 0x000fe20000011438 */
[----:B------:R-:W-:Y:S01]  /*61b0*/  IMAD R18, R47, R18, RZ ;  /* 0x000000122f127224 */ /* 0x000fe200078e02ff */
[----:B------:R-:W-:Y:S01]  /*61c0*/  SHF.L.U32 R63, R58, 0x8, RZ ;  /* 0x000000083a3f7819 */ /* 0x000fe200000006ff */
[----:B------:R-:W-:Y:S01]  /*61d0*/  IMAD R16, R51, R48, R16 ;  /* 0x0000003033107224 */ /* 0x000fe200078e0210 */
[----:B------:R-:W-:Y:S01]  /*61e0*/  I2IP.S8.S32.SAT R94, R15, R14, RZ ;  /* 0x0000000e0f5e7239 */ /* 0x000fe200000014ff */
[----:B------:R-:W-:Y:S01]  /*61f0*/  IMAD R19, R47, R19, RZ ;  /* 0x000000132f137224 */ /* 0x000fe200078e02ff */
[----:B------:R-:W-:Y:S01]  /*6200*/  SHF.R.S32.HI R51, RZ, 0x18, R70 ;  /* 0x00000018ff337819 */ /* 0x000fe20000011446 */
[----:B------:R-:W-:Y:S01]  /*6210*/  IMAD R17, R50, R48, R17 ;  /* 0x0000003032117224 */ /* 0x000fe200078e0211 */
[----:B------:R-:W-:Y:S01]  /*6220*/  I2IP.S8.S32.SAT R94, R13, R12, R94 ;  /* 0x0000000c0d5e7239 */ /* 0x000fe2000000145e */
[----:B------:R-:W-:Y:S01]  /*6230*/  IMAD R0, R47, R20, RZ ;  /* 0x000000142f007224 */ /* 0x000fe200078e02ff */
[----:B------:R-:W-:Y:S01]  /*6240*/  SHF.R.S32.HI R50, RZ, 0x18, R69 ;  /* 0x00000018ff327819 */ /* 0x000fe20000011445 */
[-C--:B------:R-:W-:Y:S01]  /*6250*/  IMAD R18, R53, R48.reuse, R18 ;  /* 0x0000003035127224 */ /* 0x080fe200078e0212 */
[----:B------:R-:W-:Y:S01]  /*6260*/  SHF.R.S32.HI R58, RZ, 0x18, R58 ;  /* 0x00000018ff3a7819 */ /* 0x000fe2000001143a */
[----:B------:R-:W-:Y:S01]  /*6270*/  IMAD.MOV.U32 R49, RZ, RZ, R71 ;  /* 0x000000ffff317224 */ /* 0x000fe200078e0047 */
[----:B------:R-:W-:Y:S01]  /*6280*/  SHF.R.S32.HI R53, RZ, 0x18, R60 ;  /* 0x00000018ff357819 */ /* 0x000fe2000001143c */
[----:B------:R-:W-:Y:S02]  /*6290*/  IMAD R2, R47, R21, RZ ;  /* 0x000000152f027224 */ /* 0x000fe400078e02ff */
[----:B------:R-:W-:Y:S02]  /*62a0*/  IMAD R19, R55, R48, R19 ;  /* 0x0000003037137224 */ /* 0x000fe400078e0213 */
[----:B------:R-:W-:Y:S02]  /*62b0*/  IMAD R3, R47, R22, RZ ;  /* 0x000000162f037224 */ /* 0x000fe400078e02ff */
[----:B------:R-:W-:Y:S01]  /*62c0*/  IMAD R0, R49, R48, R0 ;  /* 0x0000003031007224 */ /* 0x000fe200078e0200 */
[----:B------:R-:W-:Y:S01]  /*62d0*/  I2IP.S8.S32.SAT R95, R19, R18, RZ ;  /* 0x00000012135f7239 */ /* 0x000fe200000014ff */
[----:B------:R-:W-:Y:S01]  /*62e0*/  IMAD R23, R47, R23, RZ ;  /* 0x000000172f177224 */ /* 0x000fe200078e02ff */
[----:B------:R-:W-:Y:S01]  /*62f0*/  MOV R49, R68 ;  /* 0x0000004400317202 */ /* 0x000fe20000000f00 */
[----:B------:R-:W-:Y:S01]  /*6300*/  IMAD R2, R51, R48, R2 ;  /* 0x0000003033027224 */ /* 0x000fe200078e0202 */
[----:B------:R-:W-:Y:S01]  /*6310*/  I2IP.S8.S32.SAT R95, R17, R16, R95 ;  /* 0x00000010115f7239 */ /* 0x000fe2000000145f */
[C---:B------:R-:W-:Y:S01]  /*6320*/  IMAD R20, R47.reuse, R24, RZ ;  /* 0x000000182f147224 */ /* 0x040fe200078e02ff */
[----:B------:R-:W-:Y:S01]  /*6330*/  SHF.R.S32.HI R51, RZ, 0x18, R66 ;  /* 0x00000018ff337819 */ /* 0x000fe20000011442 */
[-C--:B------:R-:W-:Y:S01]  /*6340*/  IMAD R3, R50, R48.reuse, R3 ;  /* 0x0000003032037224 */ /* 0x080fe200078e0203 */
[----:B------:R-:W-:Y:S01]  /*6350*/  SHF.R.S32.HI R50, RZ, 0x18, R67 ;  /* 0x00000018ff327819 */ /* 0x000fe20000011443 */
[C---:B------:R-:W-:Y:S01]  /*6360*/  IMAD R21, R47.reuse, R25, RZ ;  /* 0x000000192f157224 */ /* 0x040fe200078e02ff */
[----:B------:R1:W-:Y:S01]  /*6370*/  STS.128 [R105+UR43+0x1200], R92 ;  /* 0x0012005c69007988 */ /* 0x0003e20008000c2b */
[----:B------:R-:W-:Y:S02]  /*6380*/  IMAD R23, R56, R48, R23 ;  /* 0x0000003038177224 */ /* 0x000fe400078e0217 */
[----:B------:R-:W-:Y:S02]  /*6390*/  IMAD R22, R47, R26, RZ ;  /* 0x0000001a2f167224 */ /* 0x000fe400078e02ff */
[-C--:B------:R-:W-:Y:S01]  /*63a0*/  IMAD R20, R49, R48.reuse, R20 ;  /* 0x0000003031147224 */ /* 0x080fe200078e0214 */
[----:B------:R-:W-:Y:S01]  /*63b0*/  I2IP.S8.S32.SAT R115, R23, R3, RZ ;  /* 0x0000000317737239 */ /* 0x000fe200000014ff */
[C---:B------:R-:W-:Y:S01]  /*63c0*/  IMAD R27, R47.reuse, R27, RZ ;  /* 0x0000001b2f1b7224 */ /* 0x040fe200078e02ff */
[----:B------:R-:W-:Y:S01]  /*63d0*/  MOV R49, R65 ;  /* 0x0000004100317202 */ /* 0x000fe20000000f00 */
[----:B------:R-:W-:Y:S01]  /*63e0*/  IMAD R21, R50, R48, R21 ;  /* 0x0000003032157224 */ /* 0x000fe200078e0215 */
[----:B------:R-:W-:Y:S01]  /*63f0*/  I2IP.S8.S32.SAT R116, R2, R0, R115 ;  /* 0x0000000002747239 */ /* 0x000fe20000001473 */
[----:B------:R-:W-:Y:S01]  /*6400*/  IMAD R24, R47, R28, RZ ;  /* 0x0000001c2f187224 */ /* 0x000fe200078e02ff */
[----:B------:R-:W-:Y:S01]  /*6410*/  SHF.R.S32.HI R50, RZ, 0x18, R64 ;  /* 0x00000018ff327819 */ /* 0x000fe20000011440 */
[----:B------:R-:W-:Y:S01]  /*6420*/  IMAD R22, R51, R48, R22 ;  /* 0x0000003033167224 */ /* 0x000fe200078e0216 */
[----:B------:R-:W-:Y:S01]  /*6430*/  MOV R51, R62 ;  /* 0x0000003e00337202 */ /* 0x000fe20000000f00 */
[-C--:B------:R-:W-:Y:S02]  /*6440*/  IMAD R27, R57, R48.reuse, R27 ;  /* 0x00000030391b7224 */ /* 0x080fe400078e021b */
[----:B------:R-:W-:Y:S02]  /*6450*/  IMAD R25, R47, R29, RZ ;  /* 0x0000001d2f197224 */ /* 0x000fe400078e02ff */
[----:B------:R-:W-:Y:S01]  /*6460*/  IMAD R24, R49, R48, R24 ;  /* 0x0000003031187224 */ /* 0x000fe200078e0218 */
[----:B------:R-:W-:Y:S01]  /*6470*/  SHF.R.S32.HI R49, RZ, 0x18, R63 ;  /* 0x00000018ff317819 */ /* 0x000fe2000001143f */
[----:B------:R-:W-:Y:S01]  /*6480*/  IMAD R26, R47, R30, RZ ;  /* 0x0000001e2f1a7224 */ /* 0x000fe200078e02ff */
[----:B------:R-:W-:Y:S01]  /*6490*/  I2IP.S8.S32.SAT R117, R27, R22, RZ ;  /* 0x000000161b757239 */ /* 0x000fe200000014ff */
[C---:B------:R-:W-:Y:S02]  /*64a0*/  IMAD R31, R47.reuse, R31, RZ ;  /* 0x0000001f2f1f7224 */ /* 0x040fe400078e02ff */
[----:B------:R-:W-:Y:S01]  /*64b0*/  IMAD R25, R50, R48, R25 ;  /* 0x0000003032197224 */ /* 0x000fe200078e0219 */
[----:B------:R-:W-:Y:S01]  /*64c0*/  SHF.R.S32.HI R50, RZ, 0x18, R61 ;  /* 0x00000018ff327819 */ /* 0x000fe2000001143d */
[----:B------:R-:W-:Y:S01]  /*64d0*/  IMAD R28, R47, R32, RZ ;  /* 0x000000202f1c7224 */ /* 0x000fe200078e02ff */
[----:B------:R-:W-:Y:S01]  /*64e0*/  I2IP.S8.S32.SAT R117, R21, R20, R117 ;  /* 0x0000001415757239 */ /* 0x000fe20000001475 */
[-C--:B------:R-:W-:Y:S02]  /*64f0*/  IMAD R26, R49, R48.reuse, R26 ;  /* 0x00000030311a7224 */ /* 0x080fe400078e021a */
[----:B------:R-:W-:Y:S02]  /*6500*/  IMAD R29, R47, R33, RZ ;  /* 0x000000212f1d7224 */ /* 0x000fe400078e02ff */
[-C--:B------:R-:W-:Y:S02]  /*6510*/  IMAD R31, R58, R48.reuse, R31 ;  /* 0x000000303a1f7224 */ /* 0x080fe400078e021f */
[----:B------:R-:W-:Y:S02]  /*6520*/  IMAD R28, R51, R48, R28 ;  /* 0x00000030331c7224 */ /* 0x000fe400078e021c */
[----:B------:R-:W-:Y:S01]  /*6530*/  IMAD R30, R47, R34, RZ ;  /* 0x000000222f1e7224 */ /* 0x000fe200078e02ff */
[----:B------:R-:W-:Y:S01]  /*6540*/  I2IP.S8.S32.SAT R114, R31, R26, RZ ;  /* 0x0000001a1f727239 */ /* 0x000fe200000014ff */
[----:B------:R-:W-:Y:S02]  /*6550*/  IMAD R29, R50, R48, R29 ;  /* 0x00000030321d7224 */ /* 0x000fe400078e021d */
[----:B------:R-:W-:Y:S01]  /*6560*/  IMAD R35, R47, R35, RZ ;  /* 0x000000232f237224 */ /* 0x000fe200078e02ff */
[----:B------:R-:W-:Y:S01]  /*6570*/  I2IP.S8.S32.SAT R118, R25, R24, R114 ;  /* 0x0000001819767239 */ /* 0x000fe20000001472 */
[-C--:B------:R-:W-:Y:S01]  /*6580*/  IMAD R30, R53, R48.reuse, R30 ;  /* 0x00000030351e7224 */ /* 0x080fe200078e021e */
[----:B------:R-:W-:Y:S01]  /*6590*/  IADD3 R114, PT, PT, R44, 0x1, RZ ;  /* 0x000000012c727810 */ /* 0x000fe20007ffe0ff */
[----:B------:R-:W-:Y:S05]  /*65a0*/  IMAD R35, R59, R48, R35 ;  /* 0x000000303b237224 */ /* 0x000fea00078e0223 */
[----:B------:R-:W-:Y:S04]  /*65b0*/  I2IP.S8.S32.SAT R120, R35, R30, RZ ;  /* 0x0000001e23787239 */ /* 0x000fe800000014ff */
[----:B------:R-:W-:Y:S05]  /*65c0*/  I2IP.S8.S32.SAT R119, R29, R28, R120 ;  /* 0x0000001c1d777239 */ /* 0x000fea0000001478 */
[----:B------:R1:W-:Y:S01]  /*65d0*/  STS.128 [R104+0x1010], R116 ;  /* 0x0010107468007388 */ /* 0x0003e20000000c00 */
[----:B------:R-:W-:Y:S01]  /*65e0*/  @!PT LDS RZ, [RZ] ;  /* 0x00000000fffff984 */ /* 0x000fe20000000800 */
[----:B------:R-:W-:Y:S01]  /*65f0*/  @!PT LDS RZ, [RZ] ;  /* 0x00000000fffff984 */ /* 0x000fe20000000800 */
[----:B------:R-:W-:Y:S01]  /*6600*/  @!PT LDS RZ, [RZ] ;  /* 0x00000000fffff984 */ /* 0x000fe20000000800 */
[----:B------:R-:W-:Y:S01]  /*6610*/  @!PT LDS RZ, [RZ] ;  /* 0x00000000fffff984 */ /* 0x000fe20000000800 */
[----:B------:R3:W-:Y:S07]  /*6620*/  MEMBAR.ALL.CTA ;  /* 0x0000000000007992 */ /* 0x0007ee0000008000 */
[----:B---3--:R-:W3:Y:S02]  /*6630*/  FENCE.VIEW.ASYNC.S ;  /* 0x00000000000073c6 */ /* 0x008ee40000000000 */
[----:B---3--:R-:W-:Y:S06]  /*6640*/  BAR.SYNC.DEFER_BLOCKING 0x1, 0x80 ;  /* 0x0042000000007b1d */ /* 0x008fec0000010000 */
[----:B------:R-:W-:Y:S05]  /*6650*/  @P0 BRA `(.L_x_103) ;  /* 0x0000000000340947 */ /* 0x000fea0003800000 */
[----:B------:R-:W-:Y:S01]  /*6660*/  UIADD3 UR12, UPT, UPT, UR43, 0x1200, URZ ;  /* 0x000012002b0c7890 */ /* 0x000fe2000fffe0ff */
[----:B------:R-:W-:Y:S01]  /*6670*/  R2UR UR9, R97 ;  /* 0x00000000610972ca */ /* 0x000fe200000e0000 */
[----:B------:R-:W-:Y:S01]  /*6680*/  UIADD3 UR10, UP0, UPT, UR46, 0x680, URZ ;  /* 0x000006802e0a7890 */ /* 0x000fe2000ff1e0ff */
[----:B------:R-:W-:Y:S01]  /*6690*/  R2UR UR8, R99 ;  /* 0x00000000630872ca */ /* 0x000fe200000e0000 */
[----:B------:R-:W-:Y:S02]  /*66a0*/  UMOV UR7, UR36 ;  /* 0x0000002400077c82 */ /* 0x000fe40008000000 */
[----:B------:R-:W-:Y:S01]  /*66b0*/  IMAD.U32 R111, RZ, RZ, UR12 ;  /* 0x0000000cff6f7e24 */ /* 0x000fe2000f8e00ff */
[----:B------:R-:W-:Y:S04]  /*66c0*/  UIADD3.X UR11, UPT, UPT, URZ, UR47, URZ, UP0, !UPT ;  /* 0x0000002fff0b7290 */ /* 0x000fe800087fe4ff */
[----:B------:R-:W-:Y:S03]  /*66d0*/  R2UR UR4, R111 ;  /* 0x000000006f0472ca */ /* 0x000fe600000e0000 */
[----:B------:R-:W-:Y:S02]  /*66e0*/  USHF.L.U32 UR5, UR9, 0x6, URZ ;  /* 0x0000000609057899 */ /* 0x000fe400080006ff */
[----:B------:R-:W-:Y:S09]  /*66f0*/  USHF.L.U32 UR6, UR8, 0x6, URZ ;  /* 0x0000000608067899 */ /* 0x000ff200080006ff */
[----:B------:R3:W-:Y:S01]  /*6700*/  UTMASTG.3D [UR4], [UR10] ;  /* 0x000000040a0073b5 */ /* 0x0007e20008010000 */
[----:B------:R0:W-:Y:S01]  /*6710*/  UTMACMDFLUSH ;  /* 0x00000000000079b7 */ /* 0x0001e20000000000 */
[----:B---3--:R-:W-:Y:S04]  /*6720*/  DEPBAR.LE SB0, 0x0 ;  /* 0x000080000000791a */ /* 0x008fe80000000000 */
.L_x_103:
[----:B------:R-:W-:Y:S05]  /*6730*/  BSYNC.RECONVERGENT B0 ;  /* 0x0000000000007941 */ /* 0x000fea0003800200 */
.L_x_102:
[----:B------:R-:W-:Y:S01]  /*6740*/  BAR.SYNC.DEFER_BLOCKING 0x1, 0x80 ;  /* 0x0042000000007b1d */ /* 0x000fe20000010000 */
[----:B------:R-:W-:Y:S01]  /*6750*/  ISETP.NE.AND P2, PT, R112, RZ, PT ;  /* 0x000000ff7000720c */ /* 0x000fe20003f45270 */
[----:B------:R-:W-:Y:S01]  /*6760*/  IMAD.IADD R97, R43, 0x1, R81 ;  /* 0x000000012b617824 */ /* 0x000fe200078e0251 */
[----:B------:R-:W-:Y:S01]  /*6770*/  ISETP.NE.AND P0, PT, R113, 0x2, PT ;  /* 0x000000027100780c */ /* 0x000fe20003f05270 */
[----:B------:R-:W-:Y:S01]  /*6780*/  IMAD.IADD R99, R45, 0x1, R96 ;  /* 0x000000012d637824 */ /* 0x000fe200078e0260 */
[----:B------:R-:W-:Y:S02]  /*6790*/  ISETP.NE.AND P1, PT, R114, 0x4, PT ;  /* 0x000000047200780c */ /* 0x000fe40003f25270 */
[----:B------:R-:W-:Y:S02]  /*67a0*/  SEL R0, RZ, 0x1, P0 ;  /* 0x00000001ff007807 */ /* 0x000fe40000000000 */
[----:B------:R-:W-:Y:S02]  /*67b0*/  SEL R3, RZ, 0x1, P1 ;  /* 0x00000001ff037807 */ /* 0x000fe40000800000 */
[----:B------:R-:W-:Y:S02]  /*67c0*/  LOP3.LUT R109, R109, R0, RZ, 0x3c, !PT ;  /* 0x000000006d6d7212 */ /* 0x000fe400078e3cff */
[----:B------:R-:W-:Y:S02]  /*67d0*/  LOP3.LUT R110, R110, R3, RZ, 0x3c, !PT ;  /* 0x000000036e6e7212 */ /* 0x000fe400078e3cff */
[----:B------:R-:W-:Y:S02]  /*67e0*/  @P2 R2UR UR36, R107 ;  /* 0x000000006b2422ca */ /* 0x000fe400000e0000 */
[----:B------:R-:W-:Y:S02]  /*67f0*/  SEL R113, R113, RZ, P0 ;  /* 0x000000ff71717207 */ /* 0x000fe40000000000 */
[----:B------:R-:W-:Y:S01]  /*6800*/  SEL R44, R114, RZ, P1 ;  /* 0x000000ff722c7207 */ /* 0x000fe20000800000 */
[----:B------:R-:W-:Y:S10]  /*6810*/  @P2 BRA `(.L_x_104) ;  /* 0xffffffe400682947 */ /* 0x000ff4000383ffff */
[----:B------:R-:W-:Y:S05]  /*6820*/  EXIT ;  /* 0x000000000000794d */ /* 0x000fea0003800000 */
.L_x_20:
[----:B--2---:R2:W1:Y:S02]  /*6830*/  SYNCS.PHASECHK.TRANS64.TRYWAIT P0, [R3+URZ+0x160], R2 ;  /* 0x00016002030075a7 */ /* 0x00446400080011ff */
[----:B-1----:R-:W-:Y:S05]  /*6840*/  @!P0 NANOSLEEP.SYNCS 0x989680 ;  /* 0x009896800000895d */ /* 0x002fea0003900000 */
[----:B------:R-:W1:Y:S02]  /*6850*/  @!P0 SYNCS.PHASECHK.TRANS64 P0, [R3+URZ+0x160], R2 ;  /* 0x00016002030085a7 */ /* 0x000e6400080010ff */
[----:B-1----:R-:W-:Y:S05]  /*6860*/  @!P0 BRA `(.L_x_20) ;  /* 0xfffffffc00f08947 */ /* 0x002fea000383ffff */
[----:B------:R-:W-:Y:S05]  /*6870*/  BRA `(.L_x_105) ;  /* 0xffffffac00947947 */ /* 0x000fea000383ffff */
.L_x_23:
[----:B-1----:R-:W-:-:S07]  /*6880*/  MOV R2, UR33 ;  /* 0x0000002100027c02 */ /* 0x002fce0008000f00 */
.L_x_106:
[----:B-1----:R1:W2:Y:S02]  /*6890*/  SYNCS.PHASECHK.TRANS64.TRYWAIT P0, [R2+URZ+0x68], R5 ;  /* 0x00006805020075a7 */ /* 0x0022a400080011ff */
[----:B--2---:R-:W-:Y:S05]  /*68a0*/  @!P0 NANOSLEEP.SYNCS 0x989680 ;  /* 0x009896800000895d */ /* 0x004fea0003900000 */
[----:B------:R-:W2:Y:S02]  /*68b0*/  @!P0 SYNCS.PHASECHK.TRANS64 P0, [R2+URZ+0x68], R5 ;  /* 0x00006805020085a7 */ /* 0x000ea400080010ff */
[----:B--2---:R-:W-:Y:S05]  /*68c0*/  @!P0 BRA `(.L_x_106) ;  /* 0xfffffffc00f08947 */ /* 0x004fea000383ffff */
[----:B------:R-:W-:Y:S05]  /*68d0*/  BRA `(.L_x_22) ;  /* 0xffffffac00e47947 */ /* 0x000fea000383ffff */
.L_x_29:
[----:B-1----:R-:W-:-:S07]  /*68e0*/  MOV R2, UR17 ;  /* 0x0000001100027c02 */ /* 0x002fce0008000f00 */
.L_x_107:
[----:B-1----:R1:W2:Y:S02]  /*68f0*/  SYNCS.PHASECHK.TRANS64.TRYWAIT P0, [R2+URZ+0x68], R5 ;  /* 0x00006805020075a7 */ /* 0x0022a400080011ff */
[----:B--2---:R-:W-:Y:S05]  /*6900*/  @!P0 NANOSLEEP.SYNCS 0x989680 ;  /* 0x009896800000895d */ /* 0x004fea0003900000 */
[----:B------:R-:W2:Y:S02]  /*6910*/  @!P0 SYNCS.PHASECHK.TRANS64 P0, [R2+URZ+0x68], R5 ;  /* 0x00006805020085a7 */ /* 0x000ea400080010ff */
[----:B--2---:R-:W-:Y:S05]  /*6920*/  @!P0 BRA `(.L_x_107) ;  /* 0xfffffffc00f08947 */ /* 0x004fea000383ffff */
[----:B------:R-:W-:Y:S05]  /*6930*/  BRA `(.L_x_28) ;  /* 0xffffffb000887947 */ /* 0x000fea000383ffff */
.L_x_33:
[----:B-1----:R1:W2:Y:S02]  /*6940*/  SYNCS.PHASECHK.TRANS64.TRYWAIT P0, [R2+URZ+0xf0], R3 ;  /* 0x0000f003020075a7 */ /* 0x0022a400080011ff */
[----:B--2---:R-:W-:Y:S05]  /*6950*/  @!P0 NANOSLEEP.SYNCS 0x989680 ;  /* 0x009896800000895d */ /* 0x004fea0003900000 */
[----:B------:R-:W2:Y:S02]  /*6960*/  @!P0 SYNCS.PHASECHK.TRANS64 P0, [R2+URZ+0xf0], R3 ;  /* 0x0000f003020085a7 */ /* 0x000ea400080010ff */
[----:B--2---:R-:W-:Y:S05]  /*6970*/  @!P0 BRA `(.L_x_33) ;  /* 0xfffffffc00f08947 */ /* 0x004fea000383ffff */
[----:B------:R-:W-:Y:S05]  /*6980*/  BRA `(.L_x_108) ;  /* 0xffffffb400147947 */ /* 0x000fea000383ffff */
.L_x_37:
[----:B----4-:R-:W-:-:S07]  /*6990*/  MOV R0, UR5 ;  /* 0x0000000500007c02 */ /* 0x010fce0008000f00 */
.L_x_109:
[----:B-1----:R1:W2:Y:S02]  /*69a0*/  SYNCS.PHASECHK.TRANS64.TRYWAIT P0, [R0+URZ], R3 ;  /* 0x00000003000075a7 */ /* 0x0022a400080011ff */
[----:B--2---:R-:W-:Y:S05]  /*69b0*/  @!P0 NANOSLEEP.SYNCS 0x989680 ;  /* 0x009896800000895d */ /* 0x004fea0003900000 */
[----:B------:R-:W2:Y:S02]  /*69c0*/  @!P0 SYNCS.PHASECHK.TRANS64 P0, [R0+URZ], R3 ;  /* 0x00000003000085a7 */ /* 0x000ea400080010ff */
[----:B--2---:R-:W-:Y:S05]  /*69d0*/  @!P0 BRA `(.L_x_109) ;  /* 0xfffffffc00f08947 */ /* 0x004fea000383ffff */
[----:B------:R-:W-:Y:S05]  /*69e0*/  BRA `(.L_x_110) ;  /* 0xffffffb800847947 */ /* 0x000fea000383ffff */
.L_x_38:
[----:B----4-:R-:W-:-:S07]  /*69f0*/  MOV R0, UR5 ;  /* 0x0000000500007c02 */ /* 0x010fce0008000f00 */
.L_x_111:
[----:B-1----:R1:W2:Y:S02]  /*6a00*/  SYNCS.PHASECHK.TRANS64.TRYWAIT P0, [R0+URZ], R3 ;  /* 0x00000003000075a7 */ /* 0x0022a400080011ff */
[----:B--2---:R-:W-:Y:S05]  /*6a10*/  @!P0 NANOSLEEP.SYNCS 0x989680 ;  /* 0x009896800000895d */ /* 0x004fea0003900000 */
[----:B------:R-:W2:Y:S02]  /*6a20*/  @!P0 SYNCS.PHASECHK.TRANS64 P0, [R0+URZ], R3 ;  /* 0x00000003000085a7 */ /* 0x000ea400080010ff */
[----:B--2---:R-:W-:Y:S05]  /*6a30*/  @!P0 BRA `(.L_x_111) ;  /* 0xfffffffc00f08947 */ /* 0x004fea000383ffff */
[----:B------:R-:W-:Y:S05]  /*6a40*/  BRA `(.L_x_112) ;  /* 0xffffffb800907947 */ /* 0x000fea000383ffff */
.L_x_39:
[----:B----4-:R-:W-:-:S07]  /*6a50*/  MOV R0, UR5 ;  /* 0x0000000500007c02 */ /* 0x010fce0008000f00 */
.L_x_113:
[----:B-1----:R1:W2:Y:S02]  /*6a60*/  SYNCS.PHASECHK.TRANS64.TRYWAIT P0, [R0+URZ], R3 ;  /* 0x00000003000075a7 */ /* 0x0022a400080011ff */
[----:B--2---:R-:W-:Y:S05]  /*6a70*/  @!P0 NANOSLEEP.SYNCS 0x989680 ;  /* 0x009896800000895d */ /* 0x004fea0003900000 */
[----:B------:R-:W2:Y:S02]  /*6a80*/  @!P0 SYNCS.PHASECHK.TRANS64 P0, [R0+URZ], R3 ;  /* 0x00000003000085a7 */ /* 0x000ea400080010ff */
[----:B--2---:R-:W-:Y:S05]  /*6a90*/  @!P0 BRA `(.L_x_113) ;  /* 0xfffffffc00f08947 */ /* 0x004fea000383ffff */
[----:B------:R-:W-:Y:S05]  /*6aa0*/  BRA `(.L_x_114) ;  /* 0xffffffb8009c7947 */ /* 0x000fea000383ffff */
.L_x_40:
[----:B----4-:R-:W-:-:S07]  /*6ab0*/  MOV R0, UR5 ;  /* 0x0000000500007c02 */ /* 0x010fce0008000f00 */
.L_x_115:
[----:B-1----:R1:W2:Y:S02]  /*6ac0*/  SYNCS.PHASECHK.TRANS64.TRYWAIT P0, [R0+URZ], R3 ;  /* 0x00000003000075a7 */ /* 0x0022a400080011ff */
[----:B--2---:R-:W-:Y:S05]  /*6ad0*/  @!P0 NANOSLEEP.SYNCS 0x989680 ;  /* 0x009896800000895d */ /* 0x004fea0003900000 */
[----:B------:R-:W2:Y:S02]  /*6ae0*/  @!P0 SYNCS.PHASECHK.TRANS64 P0, [R0+URZ], R3 ;  /* 0x00000003000085a7 */ /* 0x000ea400080010ff */
[----:B--2---:R-:W-:Y:S05]  /*6af0*/  @!P0 BRA `(.L_x_115) ;  /* 0xfffffffc00f08947 */ /* 0x004fea000383ffff */
[----:B------:R-:W-:Y:S05]  /*6b00*/  BRA `(.L_x_116) ;  /* 0xffffffb800a87947 */ /* 0x000fea000383ffff */
.L_x_41:
[----:B----4-:R-:W-:-:S07]  /*6b10*/  MOV R0, UR5 ;  /* 0x0000000500007c02 */ /* 0x010fce0008000f00 */
.L_x_117:
[----:B-1----:R1:W2:Y:S02]  /*6b20*/  SYNCS.PHASECHK.TRANS64.TRYWAIT P0, [R0+URZ], R3 ;  /* 0x00000003000075a7 */ /* 0x0022a400080011ff */
[----:B--2---:R-:W-:Y:S05]  /*6b30*/  @!P0 NANOSLEEP.SYNCS 0x989680 ;  /* 0x009896800000895d */ /* 0x004fea0003900000 */
[----:B------:R-:W2:Y:S02]  /*6b40*/  @!P0 SYNCS.PHASECHK.TRANS64 P0, [R0+URZ], R3 ;  /* 0x00000003000085a7 */ /* 0x000ea400080010ff */
[----:B--2---:R-:W-:Y:S05]  /*6b50*/  @!P0 BRA `(.L_x_117) ;  /* 0xfffffffc00f08947 */ /* 0x004fea000383ffff */
[----:B------:R-:W-:Y:S05]  /*6b60*/  BRA `(.L_x_118) ;  /* 0xffffffb800b47947 */ /* 0x000fea000383ffff */
.L_x_42:
[----:B----4-:R-:W-:-:S07]  /*6b70*/  MOV R0, UR5 ;  /* 0x0000000500007c02 */ /* 0x010fce0008000f00 */
.L_x_119:
[----:B-1----:R1:W2:Y:S02]  /*6b80*/  SYNCS.PHASECHK.TRANS64.TRYWAIT P0, [R0+URZ], R3 ;  /* 0x00000003000075a7 */ /* 0x0022a400080011ff */
[----:B--2---:R-:W-:Y:S05]  /*6b90*/  @!P0 NANOSLEEP.SYNCS 0x989680 ;  /* 0x009896800000895d */ /* 0x004fea0003900000 */
[----:B------:R-:W2:Y:S02]  /*6ba0*/  @!P0 SYNCS.PHASECHK.TRANS64 P0, [R0+URZ], R3 ;  /* 0x00000003000085a7 */ /* 0x000ea400080010ff */
[----:B--2---:R-:W-:Y:S05]  /*6bb0*/  @!P0 BRA `(.L_x_119) ;  /* 0xfffffffc00f08947 */ /* 0x004fea000383ffff */
[----:B------:R-:W-:Y:S05]  /*6bc0*/  BRA `(.L_x_120) ;  /* 0xffffffb800c07947 */ /* 0x000fea000383ffff */
.L_x_43:
[----:B----4-:R-:W-:-:S07]  /*6bd0*/  MOV R0, UR5 ;  /* 0x0000000500007c02 */ /* 0x010fce0008000f00 */
.L_x_121:
[----:B-1----:R1:W2:Y:S02]  /*6be0*/  SYNCS.PHASECHK.TRANS64.TRYWAIT P0, [R0+URZ], R3 ;  /* 0x00000003000075a7 */ /* 0x0022a400080011ff */
[----:B--2---:R-:W-:Y:S05]  /*6bf0*/  @!P0 NANOSLEEP.SYNCS 0x989680 ;  /* 0x009896800000895d */ /* 0x004fea0003900000 */
[----:B------:R-:W2:Y:S02]  /*6c00*/  @!P0 SYNCS.PHASECHK.TRANS64 P0, [R0+URZ], R3 ;  /* 0x00000003000085a7 */ /* 0x000ea400080010ff */
[----:B--2---:R-:W-:Y:S05]  /*6c10*/  @!P0 BRA `(.L_x_121) ;  /* 0xfffffffc00f08947 */ /* 0x004fea000383ffff */
[----:B------:R-:W-:Y:S05]  /*6c20*/  BRA `(.L_x_122) ;  /* 0xffffffb800cc7947 */ /* 0x000fea000383ffff */
.L_x_44:
[----:B----4-:R-:W-:-:S07]  /*6c30*/  MOV R0, UR5 ;  /* 0x0000000500007c02 */ /* 0x010fce0008000f00 */
.L_x_123:
[----:B-1----:R1:W2:Y:S02]  /*6c40*/  SYNCS.PHASECHK.TRANS64.TRYWAIT P0, [R0+URZ], R3 ;  /* 0x00000003000075a7 */ /* 0x0022a400080011ff */
[----:B--2---:R-:W-:Y:S05]  /*6c50*/  @!P0 NANOSLEEP.SYNCS 0x989680 ;  /* 0x009896800000895d */ /* 0x004fea0003900000 */
[----:B------:R-:W2:Y:S02]  /*6c60*/  @!P0 SYNCS.PHASECHK.TRANS64 P0, [R0+URZ], R3 ;  /* 0x00000003000085a7 */ /* 0x000ea400080010ff */
[----:B--2---:R-:W-:Y:S05]  /*6c70*/  @!P0 BRA `(.L_x_123) ;  /* 0xfffffffc00f08947 */ /* 0x004fea000383ffff */
[----:B------:R-:W-:Y:S05]  /*6c80*/  BRA `(.L_x_124) ;  /* 0xffffffb800d87947 */ /* 0x000fea000383ffff */
.L_x_45:
[----:B----4-:R-:W-:-:S07]  /*6c90*/  MOV R0, UR5 ;  /* 0x0000000500007c02 */ /* 0x010fce0008000f00 */
.L_x_125:
[----:B-1----:R1:W2:Y:S02]  /*6ca0*/  SYNCS.PHASECHK.TRANS64.TRYWAIT P0, [R0+URZ], R3 ;  /* 0x00000003000075a7 */ /* 0x0022a400080011ff */
[----:B--2---:R-:W-:Y:S05]  /*6cb0*/  @!P0 NANOSLEEP.SYNCS 0x989680 ;  /* 0x009896800000895d */ /* 0x004fea0003900000 */
[----:B------:R-:W2:Y:S02]  /*6cc0*/  @!P0 SYNCS.PHASECHK.TRANS64 P0, [R0+URZ], R3 ;  /* 0x00000003000085a7 */ /* 0x000ea400080010ff */
[----:B--2---:R-:W-:Y:S05]  /*6cd0*/  @!P0 BRA `(.L_x_125) ;  /* 0xfffffffc00f08947 */ /* 0x004fea000383ffff */
[----:B------:R-:W-:Y:S05]  /*6ce0*/  BRA `(.L_x_126) ;  /* 0xffffffb800e47947 */ /* 0x000fea000383ffff */
.L_x_46:
[----:B----4-:R-:W-:-:S07]  /*6cf0*/  MOV R0, UR5 ;  /* 0x0000000500007c02 */ /* 0x010fce0008000f00 */
.L_x_127:
[----:B-1----:R1:W2:Y:S02]  /*6d00*/  SYNCS.PHASECHK.TRANS64.TRYWAIT P0, [R0+URZ], R3 ;  /* 0x00000003000075a7 */ /* 0x0022a400080011ff */
[----:B--2---:R-:W-:Y:S05]  /*6d10*/  @!P0 NANOSLEEP.SYNCS 0x989680 ;  /* 0x009896800000895d */ /* 0x004fea0003900000 */
[----:B------:R-:W2:Y:S02]  /*6d20*/  @!P0 SYNCS.PHASECHK.TRANS64 P0, [R0+URZ], R3 ;  /* 0x00000003000085a7 */ /* 0x000ea400080010ff */
[----:B--2---:R-:W-:Y:S05]  /*6d30*/  @!P0 BRA `(.L_x_127) ;  /* 0xfffffffc00f08947 */ /* 0x004fea000383ffff */
[----:B------:R-:W-:Y:S05]  /*6d40*/  BRA `(.L_x_128) ;  /* 0xffffffb800f07947 */ /* 0x000fea000383ffff */
.L_x_47:
[----:B----4-:R-:W-:-:S07]  /*6d50*/  MOV R0, UR5 ;  /* 0x0000000500007c02 */ /* 0x010fce0008000f00 */
.L_x_129:
[----:B-1----:R1:W2:Y:S02]  /*6d60*/  SYNCS.PHASECHK.TRANS64.TRYWAIT P0, [R0+URZ], R3 ;  /* 0x00000003000075a7 */ /* 0x0022a400080011ff */
[----:B--2---:R-:W-:Y:S05]  /*6d70*/  @!P0 NANOSLEEP.SYNCS 0x989680 ;  /* 0x009896800000895d */ /* 0x004fea0003900000 */
[----:B------:R-:W2:Y:S02]  /*6d80*/  @!P0 SYNCS.PHASECHK.TRANS64 P0, [R0+URZ], R3 ;  /* 0x00000003000085a7 */ /* 0x000ea400080010ff */
[----:B--2---:R-:W-:Y:S05]  /*6d90*/  @!P0 BRA `(.L_x_129) ;  /* 0xfffffffc00f08947 */ /* 0x004fea000383ffff */
[----:B------:R-:W-:Y:S05]  /*6da0*/  BRA `(.L_x_130) ;  /* 0xffffffb800fc7947 */ /* 0x000fea000383ffff */
.L_x_48:
[----:B----4-:R-:W-:-:S07]  /*6db0*/  MOV R0, UR5 ;  /* 0x0000000500007c02 */ /* 0x010fce0008000f00 */
.L_x_131:
[----:B-1----:R1:W2:Y:S02]  /*6dc0*/  SYNCS.PHASECHK.TRANS64.TRYWAIT P0, [R0+URZ], R3 ;  /* 0x00000003000075a7 */ /* 0x0022a400080011ff */
[----:B--2---:R-:W-:Y:S05]  /*6dd0*/  @!P0 NANOSLEEP.SYNCS 0x989680 ;  /* 0x009896800000895d */ /* 0x004fea0003900000 */
[----:B------:R-:W2:Y:S02]  /*6de0*/  @!P0 SYNCS.PHASECHK.TRANS64 P0, [R0+URZ], R3 ;  /* 0x00000003000085a7 */ /* 0x000ea400080010ff */
[----:B--2---:R-:W-:Y:S05]  /*6df0*/  @!P0 BRA `(.L_x_131) ;  /* 0xfffffffc00f08947 */ /* 0x004fea000383ffff */
[----:B------:R-:W-:Y:S05]  /*6e00*/  BRA `(.L_x_132) ;  /* 0xffffffbc00087947 */ /* 0x000fea000383ffff */
.L_x_51:
[----:B-1----:R1:W2:Y:S02]  /*6e10*/  SYNCS.PHASECHK.TRANS64.TRYWAIT P0, [R0+URZ+0x150], R5 ;  /* 0x00015005000075a7 */ /* 0x0022a400080011ff */
[----:B--2---:R-:W-:Y:S05]  /*6e20*/  @!P0 NANOSLEEP.SYNCS 0x989680 ;  /* 0x009896800000895d */ /* 0x004fea0003900000 */
[----:B------:R-:W2:Y:S02]  /*6e30*/  @!P0 SYNCS.PHASECHK.TRANS64 P0, [R0+URZ+0x150], R5 ;  /* 0x00015005000085a7 */ /* 0x000ea400080010ff */
[----:B--2---:R-:W-:Y:S05]  /*6e40*/  @!P0 BRA `(.L_x_51) ;  /* 0xfffffffc00f08947 */ /* 0x004fea000383ffff */
[----:B------:R-:W-:Y:S05]  /*6e50*/  BRA `(.L_x_133) ;  /* 0xffffffbc00647947 */ /* 0x000fea000383ffff */
.L_x_52:
[----:B------:R-:W-:-:S07]  /*6e60*/  MOV R0, UR5 ;  /* 0x0000000500007c02 */ /* 0x000fce0008000f00 */
.L_x_134:
[----:B-1----:R1:W2:Y:S02]  /*6e70*/  SYNCS.PHASECHK.TRANS64.TRYWAIT P0, [R0+URZ+0x100], R5 ;  /* 0x00010005000075a7 */ /* 0x0022a400080011ff */
[----:B--2---:R-:W-:Y:S05]  /*6e80*/  @!P0 NANOSLEEP.SYNCS 0x989680 ;  /* 0x009896800000895d */ /* 0x004fea0003900000 */
[----:B------:R-:W2:Y:S02]  /*6e90*/  @!P0 SYNCS.PHASECHK.TRANS64 P0, [R0+URZ+0x100], R5 ;  /* 0x00010005000085a7 */ /* 0x000ea400080010ff */
[----:B--2---:R-:W-:Y:S05]  /*6ea0*/  @!P0 BRA `(.L_x_134) ;  /* 0xfffffffc00f08947 */ /* 0x004fea000383ffff */
[----:B------:R-:W-:Y:S05]  /*6eb0*/  BRA `(.L_x_135) ;  /* 0xffffffbc00747947 */ /* 0x000fea000383ffff */
.L_x_53:
[----:B-1----:R1:W2:Y:S02]  /*6ec0*/  SYNCS.PHASECHK.TRANS64.TRYWAIT P1, [R0+URZ+0xf0], R5 ;  /* 0x0000f005000075a7 */ /* 0x0022a400080211ff */
[----:B--2---:R-:W-:Y:S05]  /*6ed0*/  @!P1 NANOSLEEP.SYNCS 0x989680 ;  /* 0x009896800000995d */ /* 0x004fea0003900000 */
[----:B------:R-:W2:Y:S02]  /*6ee0*/  @!P1 SYNCS.PHASECHK.TRANS64 P1, [R0+URZ+0xf0], R5 ;  /* 0x0000f005000095a7 */ /* 0x000ea400080210ff */
[----:B--2---:R-:W-:Y:S05]  /*6ef0*/  @!P1 BRA `(.L_x_53) ;  /* 0xfffffffc00f09947 */ /* 0x004fea000383ffff */
[----:B------:R-:W-:Y:S05]  /*6f00*/  BRA `(.L_x_136) ;  /* 0xffffffbc00a47947 */ /* 0x000fea000383ffff */
.L_x_56:
[----:B------:R-:W-:-:S07]  /*6f10*/  MOV R0, UR5 ;  /* 0x0000000500007c02 */ /* 0x000fce0008000f00 */
.L_x_137:
[----:B-1----:R1:W2:Y:S02]  /*6f20*/  SYNCS.PHASECHK.TRANS64.TRYWAIT P0, [R0+URZ+0x100], R3 ;  /* 0x00010003000075a7 */ /* 0x0022a400080011ff */
[----:B--2---:R-:W-:Y:S05]  /*6f30*/  @!P0 NANOSLEEP.SYNCS 0x989680 ;  /* 0x009896800000895d */ /* 0x004fea0003900000 */
[----:B------:R-:W2:Y:S02]  /*6f40*/  @!P0 SYNCS.PHASECHK.TRANS64 P0, [R0+URZ+0x100], R3 ;  /* 0x00010003000085a7 */ /* 0x000ea400080010ff */
[----:B--2---:R-:W-:Y:S05]  /*6f50*/  @!P0 BRA `(.L_x_137) ;  /* 0xfffffffc00f08947 */ /* 0x004fea000383ffff */
[----:B------:R-:W-:Y:S05]  /*6f60*/  BRA `(.L_x_55) ;  /* 0xffffffbc00f87947 */ /* 0x000fea000383ffff */
.L_x_63:
[----:B-1----:R1:W2:Y:S02]  /*6f70*/  SYNCS.PHASECHK.TRANS64.TRYWAIT P1, [R0+URZ+0xf0], R5 ;  /* 0x0000f005000075a7 */ /* 0x0022a400080211ff */
[----:B--2---:R-:W-:Y:S05]  /*6f80*/  @!P1 NANOSLEEP.SYNCS 0x989680 ;  /* 0x009896800000995d */ /* 0x004fea0003900000 */
[----:B------:R-:W2:Y:S02]  /*6f90*/  @!P1 SYNCS.PHASECHK.TRANS64 P1, [R0+URZ+0xf0], R5 ;  /* 0x0000f005000095a7 */ /* 0x000ea400080210ff */
[----:B--2---:R-:W-:Y:S05]  /*6fa0*/  @!P1 BRA `(.L_x_63) ;  /* 0xfffffffc00f09947 */ /* 0x004fea000383ffff */
[----:B------:R-:W-:Y:S05]  /*6fb0*/  BRA `(.L_x_138) ;  /* 0xffffffc400687947 */ /* 0x000fea000383ffff */
.L_x_64:
[----:B------:R-:W-:-:S07]  /*6fc0*/  MOV R3, UR7 ;  /* 0x0000000700037c02 */ /* 0x000fce0008000f00 */
.L_x_139:
[----:B-1----:R1:W2:Y:S02]  /*6fd0*/  SYNCS.PHASECHK.TRANS64.TRYWAIT P0, [R3+URZ+0x130], R0 ;  /* 0x00013000030075a7 */ /* 0x0022a400080011ff */
[----:B--2---:R-:W-:Y:S05]  /*6fe0*/  @!P0 NANOSLEEP.SYNCS 0x989680 ;  /* 0x009896800000895d */ /* 0x004fea0003900000 */
[----:B------:R-:W2:Y:S02]  /*6ff0*/  @!P0 SYNCS.PHASECHK.TRANS64 P0, [R3+URZ+0x130], R0 ;  /* 0x00013000030085a7 */ /* 0x000ea400080010ff */
[----:B--2---:R-:W-:Y:S05]  /*7000*/  @!P0 BRA `(.L_x_139) ;  /* 0xfffffffc00f08947 */ /* 0x004fea000383ffff */
[----:B------:R-:W-:Y:S05]  /*7010*/  BRA `(.L_x_140) ;  /* 0xffffffc400b87947 */ /* 0x000fea000383ffff */
.L_x_67:
[----:B------:R-:W-:Y:S07]  /*7020*/  MOV R0, UR6 ;  /* 0x0000000600007c02 */ /* 0x000fee0008000f00 */
.L_x_141:
[----:B-1----:R1:W2:Y:S02]  /*7030*/  SYNCS.PHASECHK.TRANS64.TRYWAIT P0, [R0+URZ], R3 ;  /* 0x00000003000075a7 */ /* 0x0022a400080011ff */
[----:B--2---:R-:W-:Y:S05]  /*7040*/  @!P0 NANOSLEEP.SYNCS 0x989680 ;  /* 0x009896800000895d */ /* 0x004fea0003900000 */
[----:B------:R-:W2:Y:S02]  /*7050*/  @!P0 SYNCS.PHASECHK.TRANS64 P0, [R0+URZ], R3 ;  /* 0x00000003000085a7 */ /* 0x000ea400080010ff */
[----:B--2---:R-:W-:Y:S05]  /*7060*/  @!P0 BRA `(.L_x_141) ;  /* 0xfffffffc00f08947 */ /* 0x004fea000383ffff */
[----:B------:R-:W-:Y:S05]  /*7070*/  BRA `(.L_x_66) ;  /* 0xffffffc400d47947 */ /* 0x000fea000383ffff */
.L_x_70:
[----:B------:R-:W-:-:S07]  /*7080*/  MOV R0, UR6 ;  /* 0x0000000600007c02 */ /* 0x000fce0008000f00 */
.L_x_142:
[----:B--2---:R2:W4:Y:S02]  /*7090*/  SYNCS.PHASECHK.TRANS64.TRYWAIT P0, [R0+URZ], R3 ;  /* 0x00000003000075a7 */ /* 0x00452400080011ff */
[----:B----4-:R-:W-:Y:S05]  /*70a0*/  @!P0 NANOSLEEP.SYNCS 0x989680 ;  /* 0x009896800000895d */ /* 0x010fea0003900000 */
[----:B------:R-:W4:Y:S02]  /*70b0*/  @!P0 SYNCS.PHASECHK.TRANS64 P0, [R0+URZ], R3 ;  /* 0x00000003000085a7 */ /* 0x000f2400080010ff */
[----:B----4-:R-:W-:Y:S05]  /*70c0*/  @!P0 BRA `(.L_x_142) ;  /* 0xfffffffc00f08947 */ /* 0x010fea000383ffff */
[----:B------:R-:W-:Y:S05]  /*70d0*/  BRA `(.L_x_143) ;  /* 0xffffffc800b07947 */ /* 0x000fea000383ffff */
.L_x_71:
[----:B------:R-:W-:-:S07]  /*70e0*/  MOV R0, UR6 ;  /* 0x0000000600007c02 */ /* 0x000fce0008000f00 */
.L_x_144:
[----:B-1----:R1:W2:Y:S02]  /*70f0*/  SYNCS.PHASECHK.TRANS64.TRYWAIT P0, [R0+URZ], R3 ;  /* 0x00000003000075a7 */ /* 0x0022a400080011ff */
[----:B--2---:R-:W-:Y:S05]  /*7100*/  @!P0 NANOSLEEP.SYNCS 0x989680 ;  /* 0x009896800000895d */ /* 0x004fea0003900000 */
[----:B------:R-:W2:Y:S02]  /*7110*/  @!P0 SYNCS.PHASECHK.TRANS64 P0, [R0+URZ], R3 ;  /* 0x00000003000085a7 */ /* 0x000ea400080010ff */
[----:B--2---:R-:W-:Y:S05]  /*7120*/  @!P0 BRA `(.L_x_144) ;  /* 0xfffffffc00f08947 */ /* 0x004fea000383ffff */
[----:B------:R-:W-:Y:S05]  /*7130*/  BRA `(.L_x_145) ;  /* 0xffffffc800bc7947 */ /* 0x000fea000383ffff */
.L_x_72:
[----:B------:R-:W-:-:S07]  /*7140*/  MOV R0, UR6 ;  /* 0x0000000600007c02 */ /* 0x000fce0008000f00 */
.L_x_146:
[----:B-1----:R1:W2:Y:S02]  /*7150*/  SYNCS.PHASECHK.TRANS64.TRYWAIT P0, [R0+URZ], R3 ;  /* 0x00000003000075a7 */ /* 0x0022a400080011ff */
[----:B--2---:R-:W-:Y:S05]  /*7160*/  @!P0 NANOSLEEP.SYNCS 0x989680 ;  /* 0x009896800000895d */ /* 0x004fea0003900000 */
[----:B------:R-:W2:Y:S02]  /*7170*/  @!P0 SYNCS.PHASECHK.TRANS64 P0, [R0+URZ], R3 ;  /* 0x00000003000085a7 */ /* 0x000ea400080010ff */
[----:B--2---:R-:W-:Y:S05]  /*7180*/  @!P0 BRA `(.L_x_146) ;  /* 0xfffffffc00f08947 */ /* 0x004fea000383ffff */
[----:B------:R-:W-:Y:S05]  /*7190*/  BRA `(.L_x_147) ;  /* 0xffffffc800c87947 */ /* 0x000fea000383ffff */
.L_x_73:
[----:B------:R-:W-:-:S07]  /*71a0*/  MOV R0, UR7 ;  /* 0x0000000700007c02 */ /* 0x000fce0008000f00 */
.L_x_148:
[----:B-1----:R1:W2:Y:S02]  /*71b0*/  SYNCS.PHASECHK.TRANS64.TRYWAIT P0, [R0+URZ], R3 ;  /* 0x00000003000075a7 */ /* 0x0022a400080011ff */
[----:B--2---:R-:W-:Y:S05]  /*71c0*/  @!P0 NANOSLEEP.SYNCS 0x989680 ;  /* 0x009896800000895d */ /* 0x004fea0003900000 */
[----:B------:R-:W2:Y:S02]  /*71d0*/  @!P0 SYNCS.PHASECHK.TRANS64 P0, [R0+URZ], R3 ;  /* 0x00000003000085a7 */ /* 0x000ea400080010ff */
[----:B--2---:R-:W-:Y:S05]  /*71e0*/  @!P0 BRA `(.L_x_148) ;  /* 0xfffffffc00f08947 */ /* 0x004fea000383ffff */
[----:B------:R-:W-:Y:S05]  /*71f0*/  BRA `(.L_x_149) ;  /* 0xffffffc800d47947 */ /* 0x000fea000383ffff */
.L_x_78:
[----:B---3--:R3:W1:Y:S02]  /*7200*/  SYNCS.PHASECHK.TRANS64.TRYWAIT P0, [R0+URZ+0xf0], R3 ;  /* 0x0000f003000075a7 */ /* 0x00866400080011ff */
[----:B-1----:R-:W-:Y:S05]  /*7210*/  @!P0 NANOSLEEP.SYNCS 0x989680 ;  /* 0x009896800000895d */ /* 0x002fea0003900000 */
[----:B------:R-:W1:Y:S02]  /*7220*/  @!P0 SYNCS.PHASECHK.TRANS64 P0, [R0+URZ+0xf0], R3 ;  /* 0x0000f003000085a7 */ /* 0x000e6400080010ff */
[----:B-1----:R-:W-:Y:S05]  /*7230*/  @!P0 BRA `(.L_x_78) ;  /* 0xfffffffc00f08947 */ /* 0x002fea000383ffff */
[----:B------:R-:W-:Y:S05]  /*7240*/  BRA `(.L_x_150) ;  /* 0xffffffcc00d07947 */ /* 0x000fea000383ffff */
.L_x_81:
[----:B------:R-:W-:Y:S07]  /*7250*/  MOV R0, UR6 ;  /* 0x0000000600007c02 */ /* 0x000fee0008000f00 */
.L_x_151:
[----:B-1----:R1:W3:Y:S02]  /*7260*/  SYNCS.PHASECHK.TRANS64.TRYWAIT P0, [R0+URZ+0xe8], R3 ;  /* 0x0000e803000075a7 */ /* 0x0022e400080011ff */
[----:B---3--:R-:W-:Y:S05]  /*7270*/  @!P0 NANOSLEEP.SYNCS 0x989680 ;  /* 0x009896800000895d */ /* 0x008fea0003900000 */
[----:B------:R-:W3:Y:S02]  /*7280*/  @!P0 SYNCS.PHASECHK.TRANS64 P0, [R0+URZ+0xe8], R3 ;  /* 0x0000e803000085a7 */ /* 0x000ee400080010ff */
[----:B---3--:R-:W-:Y:S05]  /*7290*/  @!P0 BRA `(.L_x_151) ;  /* 0xfffffffc00f08947 */ /* 0x008fea000383ffff */
[----:B------:R-:W-:Y:S05]  /*72a0*/  BRA `(.L_x_80) ;  /* 0xffffffd000bc7947 */ /* 0x000fea000383ffff */
.L_x_84:
[----:B------:R-:W-:Y:S07]  /*72b0*/  MOV R3, UR6 ;  /* 0x0000000600037c02 */ /* 0x000fee0008000f00 */
.L_x_152:
[----:B-1----:R1:W2:Y:S02]  /*72c0*/  SYNCS.PHASECHK.TRANS64.TRYWAIT P2, [R3+URZ+0xd8], R26 ;  /* 0x0000d81a030075a7 */ /* 0x0022a400080411ff */
[----:B--2---:R-:W-:Y:S05]  /*72d0*/  @!P2 NANOSLEEP.SYNCS 0x989680 ;  /* 0x009896800000a95d */ /* 0x004fea0003900000 */
[----:B------:R-:W2:Y:S02]  /*72e0*/  @!P2 SYNCS.PHASECHK.TRANS64 P2, [R3+URZ+0xd8], R26 ;  /* 0x0000d81a0300a5a7 */ /* 0x000ea400080410ff */
[----:B--2---:R-:W-:Y:S05]  /*72f0*/  @!P2 BRA `(.L_x_152) ;  /* 0xfffffffc00f0a947 */ /* 0x004fea000383ffff */
[----:B------:R-:W-:Y:S05]  /*7300*/  BRA `(.L_x_153) ;  /* 0xffffffd400507947 */ /* 0x000fea000383ffff */
.L_x_87:
[----:B--2---:R2:W1:Y:S02]  /*7310*/  SYNCS.PHASECHK.TRANS64.TRYWAIT P0, [R0+URZ+0xf0], R3 ;  /* 0x0000f003000075a7 */ /* 0x00446400080011ff */
[----:B-1----:R-:W-:Y:S05]  /*7320*/  @!P0 NANOSLEEP.SYNCS 0x989680 ;  /* 0x009896800000895d */ /* 0x002fea0003900000 */
[----:B------:R-:W1:Y:S02]  /*7330*/  @!P0 SYNCS.PHASECHK.TRANS64 P0, [R0+URZ+0xf0], R3 ;  /* 0x0000f003000085a7 */ /* 0x000e6400080010ff */
[----:B-1----:R-:W-:Y:S05]  /*7340*/  @!P0 BRA `(.L_x_87) ;  /* 0xfffffffc00f08947 */ /* 0x002fea000383ffff */
[----:B------:R-:W-:Y:S05]  /*7350*/  BRA `(.L_x_154) ;  /* 0xffffffd800ac7947 */ /* 0x000fea000383ffff */
.L_x_98:
[----:B-1----:R-:W-:Y:S04]  /*7360*/  MOV R0, UR43 ;  /* 0x0000002b00007c02 */ /* 0x002fe80008000f00 */
[----:B------:R1:W2:Y:S03]  /*7370*/  SYNCS.PHASECHK.TRANS64.TRYWAIT P1, [R0+URZ+0xd0], R3 ;  /* 0x0000d003000075a7 */ /* 0x0002a600080211ff */
[----:B--2---:R-:W-:Y:S05]  /*7380*/  @!P1 NANOSLEEP.SYNCS 0x989680 ;  /* 0x009896800000995d */ /* 0x004fea0003900000 */
[----:B------:R-:W2:Y:S02]  /*7390*/  @!P1 SYNCS.PHASECHK.TRANS64 P1, [R0+URZ+0xd0], R3 ;  /* 0x0000d003000095a7 */ /* 0x000ea400080210ff */
[----:B--2---:R-:W-:Y:S05]  /*73a0*/  @!P1 BRA `(.L_x_98) ;  /* 0xfffffffc00ec9947 */ /* 0x004fea000383ffff */
[----:B------:R-:W-:Y:S05]  /*73b0*/  BRA `(.L_x_97) ;  /* 0xffffffe400a07947 */ /* 0x000fea000383ffff */
.L_x_100:
[----:B-1----:R1:W4:Y:S02]  /*73c0*/  SYNCS.PHASECHK.TRANS64.TRYWAIT P1, [R92+URZ+0x110], R7 ;  /* 0x000110075c0075a7 */ /* 0x00232400080211ff */
[----:B----4-:R-:W-:Y:S05]  /*73d0*/  @!P1 NANOSLEEP.SYNCS 0x989680 ;  /* 0x009896800000995d */ /* 0x010fea0003900000 */
[----:B------:R-:W4:Y:S02]  /*73e0*/  @!P1 SYNCS.PHASECHK.TRANS64 P1, [R92+URZ+0x110], R7 ;  /* 0x000110075c0095a7 */ /* 0x000f2400080210ff */
[----:B----4-:R-:W-:Y:S05]  /*73f0*/  @!P1 BRA `(.L_x_100) ;  /* 0xfffffffc00f09947 */ /* 0x010fea000383ffff */
[----:B------:R-:W-:Y:S05]  /*7400*/  BRA `(.L_x_99) ;  /* 0xffffffe400dc7947 */ /* 0x000fea000383ffff */
        .weak           $__internal_0_$__cuda_sm10x_tcgen05_guardrail_trap_col_being_dealloced_not_returned_by_alloc
        .type           $__internal_0_$__cuda_sm10x_tcgen05_guardrail_trap_col_being_dealloced_not_returned_by_alloc,@function
        .size           $__internal_0_$__cuda_sm10x_tcgen05_guardrail_trap_col_being_dealloced_not_returned_by_alloc,($__internal_1_$__cuda_sm10x_tcgen05_guardrail_trap_phase_invalid_during_alloc - $__internal_0_$__cuda_sm10x_tcgen05_guardrail_trap_col_being_dealloced_not_returned_by_alloc)
$__internal_0_$__cuda_sm10x_tcgen05_guardrail_trap_col_being_dealloced_not_returned_by_alloc:
[----:B------:R-:W-:Y:S05]  /*7410*/  BPT.TRAP 0x1 ;  /* 0x000000040000795c */ /* 0x000fea0000300000 */
[----:B------:R-:W-:-:S04]  /*7420*/  HFMA2 R3, -RZ, RZ, 0, 0 ;  /* 0x00000000ff037431 */ /* 0x000fc800000001ff */
[----:B------:R-:W-:Y:S05]  /*7430*/  RET.REL.NODEC R2 `(_ZN7cutlass13device_kernelINS_4gemm6kernel13GemmUniversalIN4cute5tupleIJiiiiEEENS1_10collective13CollectiveMmaINS1_35MainloopSm100TmaUmmaWarpSpecializedILi13ELi2ELi4ENS5_IJNS4_1CILi1EEESB_SB_EEEEENS5_IJNSA_ILi64EEESE_NSA_ILi128EEEEEEaNS5_IJlSB_lEEEaSH_NS4_8TiledMMAINS4_8MMA_AtomIJNS4_15SM100_MMA_S8_SSIaaiLi64ELi64ELNS4_4UMMA5MajorE0ELSM_0ELNSL_8SaturateE0EEEEEENS4_6LayoutISC_NS5_IJNSA_ILi0EEESR_SR_EEEEENS5_IJNS4_10UnderscoreESU_SU_EEEEENS4_13SM90_TMA_LOADENS4_14ComposedLayoutINS4_7SwizzleILi3ELi4ELi3EEENS4_18smem_ptr_flag_bitsILi8EEENSQ_INS5_IJNSA_ILi8EEESF_EEENS5_IJSF_SB_EEEEEEEvNS4_8identityESX_S17_vS18_EENS_8epilogue10collective18CollectiveEpilogueINS1A_23Sm100TmaWarpSpecializedILi1ELi1ELi32ELb0ELb0EEEJSG_NS5_IJNSQ_ISE_SB_EES1F_EEEaSH_aSH_NS1A_6fusion15FusionCallbacksIS1E_NS1H_17LinearCombinationIaiaiLNS_15FloatRoundStyleE2EEESG_S1G_JEEENS4_5SM1004TMEM4LOAD26SM100_TMEM_LOAD_16dp32b32xESX_NSY_INSZ_ILi2ELi4ELi3EEES12_NSQ_INS5_IJS13_SE_EEENS5_IJSE_SB_EEEEEEENS4_39AutoVectorizingCopyWithAssumedAlignmentILi128EEENS4_14SM90_TMA_STOREES1V_S1X_S1X_EEEvvEEEEvNT_6ParamsE) ;  /* 0xffffff8802f07950 */ /* 0x000fea0003c3ffff */
        .weak           $__internal_1_$__cuda_sm10x_tcgen05_guardrail_trap_phase_invalid_during_alloc
        .type           $__internal_1_$__cuda_sm10x_tcgen05_guardrail_trap_phase_invalid_during_alloc,@function
        .size           $__internal_1_$__cuda_sm10x_tcgen05_guardrail_trap_phase_invalid_during_alloc,($__internal_2_$__cuda_sm10x_tcgen05_guardrail_trap_unallocated_columns_being_dealloced - $__internal_1_$__cuda_sm10x_tcgen05_guardrail_trap_phase_invalid_during_alloc)
$__internal_1_$__cuda_sm10x_tcgen05_guardrail_trap_phase_invalid_during_alloc:
[----:B------:R-:W-:Y:S05]  /*7440*/  BPT.TRAP 0x1 ;  /* 0x000000040000795c */ /* 0x000fea0000300000 */
[----:B------:R-:W-:-:S04]  /*7450*/  MOV R3, 0x0 ;  /* 0x0000000000037802 */ /* 0x000fc80000000f00 */
[----:B------:R-:W-:Y:S05]  /*7460*/  RET.REL.NODEC R2 `(_ZN7cutlass13device_kernelINS_4gemm6kernel13GemmUniversalIN4cute5tupleIJiiiiEEENS1_10collective13CollectiveMmaINS1_35MainloopSm100TmaUmmaWarpSpecializedILi13ELi2ELi4ENS5_IJNS4_1CILi1EEESB_SB_EEEEENS5_IJNSA_ILi64EEESE_NSA_ILi128EEEEEEaNS5_IJlSB_lEEEaSH_NS4_8TiledMMAINS4_8MMA_AtomIJNS4_15SM100_MMA_S8_SSIaaiLi64ELi64ELNS4_4UMMA5MajorE0ELSM_0ELNSL_8SaturateE0EEEEEENS4_6LayoutISC_NS5_IJNSA_ILi0EEESR_SR_EEEEENS5_IJNS4_10UnderscoreESU_SU_EEEEENS4_13SM90_TMA_LOADENS4_14ComposedLayoutINS4_7SwizzleILi3ELi4ELi3EEENS4_18smem_ptr_flag_bitsILi8EEENSQ_INS5_IJNSA_ILi8EEESF_EEENS5_IJSF_SB_EEEEEEEvNS4_8identityESX_S17_vS18_EENS_8epilogue10collective18CollectiveEpilogueINS1A_23Sm100TmaWarpSpecializedILi1ELi1ELi32ELb0ELb0EEEJSG_NS5_IJNSQ_ISE_SB_EES1F_EEEaSH_aSH_NS1A_6fusion15FusionCallbacksIS1E_NS1H_17LinearCombinationIaiaiLNS_15FloatRoundStyleE2EEESG_S1G_JEEENS4_5SM1004TMEM4LOAD26SM100_TMEM_LOAD_16dp32b32xESX_NSY_INSZ_ILi2ELi4ELi3EEES12_NSQ_INS5_IJS13_SE_EEENS5_IJSE_SB_EEEEEEENS4_39AutoVectorizingCopyWithAssumedAlignmentILi128EEENS4_14SM90_TMA_STOREES1V_S1X_S1X_EEEvvEEEEvNT_6ParamsE) ;  /* 0xffffff8802e47950 */ /* 0x000fea0003c3ffff */
        .weak           $__internal_2_$__cuda_sm10x_tcgen05_guardrail_trap_unallocated_columns_being_dealloced
        .type           $__internal_2_$__cuda_sm10x_tcgen05_guardrail_trap_unallocated_columns_being_dealloced,@function
        .size           $__internal_2_$__cuda_sm10x_tcgen05_guardrail_trap_unallocated_columns_being_dealloced,(.L_x_156 - $__internal_2_$__cuda_sm10x_tcgen05_guardrail_trap_unallocated_columns_being_dealloced)
$__internal_2_$__cuda_sm10x_tcgen05_guardrail_trap_unallocated_columns_being_dealloced:
[----:B------:R-:W-:Y:S05]  /*7470*/  BPT.TRAP 0x1 ;  /* 0x000000040000795c */ /* 0x000fea0000300000 */
[----:B------:R-:W-:-:S04]  /*7480*/  HFMA2 R3, -RZ, RZ, 0, 0 ;  /* 0x00000000ff037431 */ /* 0x000fc800000001ff */
[----:B------:R-:W-:Y:S05]  /*7490*/  RET.REL.NODEC R2 `(_ZN7cutlass13device_kernelINS_4gemm6kernel13GemmUniversalIN4cute5tupleIJiiiiEEENS1_10collective13CollectiveMmaINS1_35MainloopSm100TmaUmmaWarpSpecializedILi13ELi2ELi4ENS5_IJNS4_1CILi1EEESB_SB_EEEEENS5_IJNSA_ILi64EEESE_NSA_ILi128EEEEEEaNS5_IJlSB_lEEEaSH_NS4_8TiledMMAINS4_8MMA_AtomIJNS4_15SM100_MMA_S8_SSIaaiLi64ELi64ELNS4_4UMMA5MajorE0ELSM_0ELNSL_8SaturateE0EEEEEENS4_6LayoutISC_NS5_IJNSA_ILi0EEESR_SR_EEEEENS5_IJNS4_10UnderscoreESU_SU_EEEEENS4_13SM90_TMA_LOADENS4_14ComposedLayoutINS4_7SwizzleILi3ELi4ELi3EEENS4_18smem_ptr_flag_bitsILi8EEENSQ_INS5_IJNSA_ILi8EEESF_EEENS5_IJSF_SB_EEEEEEEvNS4_8identityESX_S17_vS18_EENS_8epilogue10collective18CollectiveEpilogueINS1A_23Sm100TmaWarpSpecializedILi1ELi1ELi32ELb0ELb0EEEJSG_NS5_IJNSQ_ISE_SB_EES1F_EEEaSH_aSH_NS1A_6fusion15FusionCallbacksIS1E_NS1H_17LinearCombinationIaiaiLNS_15FloatRoundStyleE2EEESG_S1G_JEEENS4_5SM1004TMEM4LOAD26SM100_TMEM_LOAD_16dp32b32xESX_NSY_INSZ_ILi2ELi4ELi3EEES12_NSQ_INS5_IJS13_SE_EEENS5_IJSE_SB_EEEEEEENS4_39AutoVectorizingCopyWithAssumedAlignmentILi128EEENS4_14SM90_TMA_STOREES1V_S1X_S1X_EEEvvEEEEvNT_6ParamsE) ;  /* 0xffffff8802d87950 */ /* 0x000fea0003c3ffff */
.L_x_155:
[----:B------:R-:W-:-:S00]  /*74a0*/  BRA `(.L_x_155) ;  /* 0xfffffffc00fc7947 */ /* 0x000fc0000383ffff */
[----:B------:R-:W-:-:S00]  /*74b0*/  NOP ;  /* 0x0000000000007918 */ /* 0x000fc00000000000 */
        /* <DEDUP_REMOVED lines=12> */
.L_x_156:


//--------------------- .nv.global.init           --------------------------
	.section	.nv.global.init,"aw",@progbits
.nv.global.init:
	.type		$str$27,@object
	.size		$str$27,($str$28 - $str$27)
$str$27:
        /*0000*/ 	.byte	0x28, 0x61, 0x64, 0x64, 0x72, 0x65, 0x73, 0x73, 0x20, 0x26, 0x20, 0x6d, 0x61, 0x73, 0x6b, 0x29
        /*0010*/ 	.byte	0x20, 0x3d, 0x3d, 0x20, 0x30, 0x00
	.type		$str$28,@object
	.size		$str$28,($str$26 - $str$28)
$str$28:
        /*0016*/ 	.byte	0x2f, 0x74, 0x6d, 0x70, 0x2f, 0x63, 0x75, 0x74, 0x6c, 0x61, 0x73, 0x73, 0x5f, 0x73, 0x77, 0x65
        /*0026*/ 	.byte	0x65, 0x70, 0x5f, 0x73, 0x72, 0x63, 0x2f, 0x69, 0x6e, 0x63, 0x6c, 0x75, 0x64, 0x65, 0x2f, 0x63
        /*0036*/ 	.byte	0x75, 0x74, 0x65, 0x2f, 0x70, 0x6f, 0x69, 0x6e, 0x74, 0x65, 0x72, 0x5f, 0x66, 0x6c, 0x61, 0x67
        /*0046*/ 	.byte	0x67, 0x65, 0x64, 0x2e, 0x68, 0x70, 0x70, 0x00
	.type		$str$26,@object
	.size		$str$26,($str$25 - $str$26)
$str$26:
        /*004e*/ 	.byte	0x2f, 0x74, 0x6d, 0x70, 0x2f, 0x63, 0x75, 0x74, 0x6c, 0x61, 0x73, 0x73, 0x5f, 0x73, 0x77, 0x65
        /*005e*/ 	.byte	0x65, 0x70, 0x5f, 0x73, 0x72, 0x63, 0x2f, 0x69, 0x6e, 0x63, 0x6c, 0x75, 0x64, 0x65, 0x2f, 0x63
        /*006e*/ 	.byte	0x75, 0x74, 0x65, 0x2f, 0x61, 0x74, 0x6f, 0x6d, 0x2f, 0x63, 0x6f, 0x70, 0x79, 0x5f, 0x74, 0x72
        /*007e*/ 	.byte	0x61, 0x69, 0x74, 0x73, 0x5f, 0x73, 0x6d, 0x31, 0x30, 0x30, 0x2e, 0x68, 0x70, 0x70, 0x00
	.type		$str$25,@object
	.size		$str$25,(__unnamed_1 - $str$25)
$str$25:
        /*008d*/ 	.byte	0x28, 0x28, 0x75, 0x69, 0x6e, 0x74, 0x33, 0x32, 0x5f, 0x74, 0x28, 0x74, 0x68, 0x72, 0x65, 0x61
        /*009d*/ 	.byte	0x64, 0x49, 0x64, 0x78, 0x2e, 0x78, 0x29, 0x20, 0x2f, 0x20, 0x33, 0x32, 0x29, 0x20, 0x25, 0x20
        /*00ad*/ 	.byte	0x34, 0x29, 0x20, 0x3d, 0x3d, 0x20, 0x28, 0x28, 0x28, 0x74, 0x6d, 0x65, 0x6d, 0x5f, 0x61, 0x64
        /*00bd*/ 	.byte	0x64, 0x72, 0x20, 0x3e, 0x3e, 0x20, 0x31, 0x36, 0x29, 0x20, 0x2f, 0x20, 0x33, 0x32, 0x29, 0x20
        /*00cd*/ 	.byte	0x25, 0x20, 0x34, 0x29, 0x00
	.type		__unnamed_1,@object
	.size		__unnamed_1,(__unnamed_2 - __unnamed_1)
__unnamed_1:
        /*00d2*/ 	.byte	0x61, 0x75, 0x74, 0x6f, 0x20, 0x63, 0x75, 0x74, 0x65, 0x3a, 0x3a, 0x61, 0x73, 0x5f, 0x70, 0x6f
        /* <DEDUP_REMOVED lines=24> */
        /*0262*/ 	.byte	0x00
	.type		__unnamed_2,@object
	.size		__unnamed_2,(.L_2 - __unnamed_2)
__unnamed_2:
        /* <DEDUP_REMOVED lines=41> */
.L_2:


//--------------------- .nv.shared._ZN7cutlass13device_kernelINS_4gemm6kernel13GemmUniversalIN4cute5tupleIJiiiiEEENS1_10collective13CollectiveMmaINS1_35MainloopSm100TmaUmmaWarpSpecializedILi13ELi2ELi4ENS5_IJNS4_1CILi1EEESB_SB_EEEEENS5_IJNSA_ILi64EEESE_NSA_ILi128EEEEEEaNS5_IJlSB_lEEEaSH_NS4_8TiledMMAINS4_8MMA_AtomIJNS4_15SM100_MMA_S8_SSIaaiLi64ELi64ELNS4_4UMMA5MajorE0ELSM_0ELNSL_8SaturateE0EEEEEENS4_6LayoutISC_NS5_IJNSA_ILi0EEESR_SR_EEEEENS5_IJNS4_10UnderscoreESU_SU_EEEEENS4_13SM90_TMA_LOADENS4_14ComposedLayoutINS4_7SwizzleILi3ELi4ELi3EEENS4_18smem_ptr_flag_bitsILi8EEENSQ_INS5_IJNSA_ILi8EEESF_EEENS5_IJSF_SB_EEEEEEEvNS4_8identityESX_S17_vS18_EENS_8epilogue10collective18CollectiveEpilogueINS1A_23Sm100TmaWarpSpecializedILi1ELi1ELi32ELb0ELb0EEEJSG_NS5_IJNSQ_ISE_SB_EES1F_EEEaSH_aSH_NS1A_6fusion15FusionCallbacksIS1E_NS1H_17LinearCombinationIaiaiLNS_15FloatRoundStyleE2EEESG_S1G_JEEENS4_5SM1004TMEM4LOAD26SM100_TMEM_LOAD_16dp32b32xESX_NSY_INSZ_ILi2ELi4ELi3EEES12_NSQ_INS5_IJS13_SE_EEENS5_IJSE_SB_EEEEEEENS4_39AutoVectorizingCopyWithAssumedAlignmentILi128EEENS4_14SM90_TMA_STOREES1V_S1X_S1X_EEEvvEEEEvNT_6ParamsE --------------------------
	.section	.nv.shared._ZN7cutlass13device_kernelINS_4gemm6kernel13GemmUniversalIN4cute5tupleIJiiiiEEENS1_10collective13CollectiveMmaINS1_35MainloopSm100TmaUmmaWarpSpecializedILi13ELi2ELi4ENS5_IJNS4_1CILi1EEESB_SB_EEEEENS5_IJNSA_ILi64EEESE_NSA_ILi128EEEEEEaNS5_IJlSB_lEEEaSH_NS4_8TiledMMAINS4_8MMA_AtomIJNS4_15SM100_MMA_S8_SSIaaiLi64ELi64ELNS4_4UMMA5MajorE0ELSM_0ELNSL_8SaturateE0EEEEEENS4_6LayoutISC_NS5_IJNSA_ILi0EEESR_SR_EEEEENS5_IJNS4_10UnderscoreESU_SU_EEEEENS4_13SM90_TMA_LOADENS4_14ComposedLayoutINS4_7SwizzleILi3ELi4ELi3EEENS4_18smem_ptr_flag_bitsILi8EEENSQ_INS5_IJNSA_ILi8EEESF_EEENS5_IJSF_SB_EEEEEEEvNS4_8identityESX_S17_vS18_EENS_8epilogue10collective18CollectiveEpilogueINS1A_23Sm100TmaWarpSpecializedILi1ELi1ELi32ELb0ELb0EEEJSG_NS5_IJNSQ_ISE_SB_EES1F_EEEaSH_aSH_NS1A_6fusion15FusionCallbacksIS1E_NS1H_17LinearCombinationIaiaiLNS_15FloatRoundStyleE2EEESG_S1G_JEEENS4_5SM1004TMEM4LOAD26SM100_TMEM_LOAD_16dp32b32xESX_NSY_INSZ_ILi2ELi4ELi3EEES12_NSQ_INS5_IJS13_SE_EEENS5_IJSE_SB_EEEEEEENS4_39AutoVectorizingCopyWithAssumedAlignmentILi128EEENS4_14SM90_TMA_STOREES1V_S1X_S1X_EEEvvEEEEvNT_6ParamsE,"aw",@nobits
	.sectionflags	@""
	.align	16
	.zero		1024


//--------------------- .nv.shared.reserved.0     --------------------------
	.section	.nv.shared.reserved.0,"aw",@nobits
	.weak		__nv_reservedSMEM_offset_0_alias
	.size		__nv_reservedSMEM_offset_0_alias, 0, 64
	.other		__nv_reservedSMEM_offset_0_alias,@"STO_CUDA_RESERVED_SHARED STV_DEFAULT"
__nv_reservedSMEM_offset_0_alias:
	.zero		0
.nv.shared.reserved.0:
	.zero		64
	.weak		__nv_reservedSMEM_tcgen05_partition
	.type		__nv_reservedSMEM_tcgen05_partition,@object
	.size		__nv_reservedSMEM_tcgen05_partition,(.L_0 - __nv_reservedSMEM_tcgen05_partition)
__nv_reservedSMEM_tcgen05_partition:
	.zero		32
.L_0:


//--------------------- .nv.global                --------------------------
	.section	.nv.global,"aw",@nobits
.nv.global:
	.type		_ZN40_INTERNAL_0677f8b4_4_k_cu_06decf83_407224cute1_E,@object
	.size		_ZN40_INTERNAL_0677f8b4_4_k_cu_06decf83_407224cute1_E,(_ZN40_INTERNAL_0677f8b4_4_k_cu_06decf83_407224cuda3std3__45__cpo6cbeginE - _ZN40_INTERNAL_0677f8b4_4_k_cu_06decf83_407224cute1_E)
_ZN40_INTERNAL_0677f8b4_4_k_cu_06decf83_407224cute1_E:
	.zero		1
	.type		_ZN40_INTERNAL_0677f8b4_4_k_cu_06decf83_407224cuda3std3__45__cpo6cbeginE,@object
	.size		_ZN40_INTERNAL_0677f8b4_4_k_cu_06decf83_407224cuda3std3__45__cpo6cbeginE,(_ZN40_INTERNAL_0677f8b4_4_k_cu_06decf83_407224cuda3std3__48in_placeE - _ZN40_INTERNAL_0677f8b4_4_k_cu_06decf83_407224cuda3std3__45__cpo6cbeginE)
_ZN40_INTERNAL_0677f8b4_4_k_cu_06decf83_407224cuda3std3__45__cpo6cbeginE:
	.zero		1
	.type		_ZN40_INTERNAL_0677f8b4_4_k_cu_06decf83_407224cuda3std3__48in_placeE,@object
	.size		_ZN40_INTERNAL_0677f8b4_4_k_cu_06decf83_407224cuda3std3__48in_placeE,(_ZN40_INTERNAL_0677f8b4_4_k_cu_06decf83_407224cuda3std6ranges3__45__cpo9iter_moveE - _ZN40_INTERNAL_0677f8b4_4_k_cu_06decf83_407224cuda3std3__48in_placeE)
_ZN40_INTERNAL_0677f8b4_4_k_cu_06decf83_407224cuda3std3__48in_placeE:
	.zero		1
	.type		_ZN40_INTERNAL_0677f8b4_4_k_cu_06decf83_407224cuda3std6ranges3__45__cpo9iter_moveE,@object
	.size		_ZN40_INTERNAL_0677f8b4_4_k_cu_06decf83_407224cuda3std6ranges3__45__cpo9iter_moveE,(_ZN40_INTERNAL_0677f8b4_4_k_cu_06decf83_407224cuda3std3__45__cpo5beginE - _ZN40_INTERNAL_0677f8b4_4_k_cu_06decf83_407224cuda3std6ranges3__45__cpo9iter_moveE)
_ZN40_INTERNAL_0677f8b4_4_k_cu_06decf83_407224cuda3std6ranges3__45__cpo9iter_moveE:
	.zero		1
	.type		_ZN40_INTERNAL_0677f8b4_4_k_cu_06decf83_407224cuda3std3__45__cpo5beginE,@object
	.size		_ZN40_INTERNAL_0677f8b4_4_k_cu_06decf83_407224cuda3std3__45__cpo5beginE,(_ZN40_INTERNAL_0677f8b4_4_k_cu_06decf83_407224cuda3std3__442_GLOBAL__N__0677f8b4_4_k_cu_06decf83_407226ignoreE - _ZN40_INTERNAL_0677f8b4_4_k_cu_06decf83_407224cuda3std3__45__cpo5beginE)
_ZN40_INTERNAL_0677f8b4_4_k_cu_06decf83_407224cuda3std3__45__cpo5beginE:
	.zero		1
	.type		_ZN40_INTERNAL_0677f8b4_4_k_cu_06decf83_407224cuda3std3__442_GLOBAL__N__0677f8b4_4_k_cu_06decf83_407226ignoreE,@object
	.size		_ZN40_INTERNAL_0677f8b4_4_k_cu_06decf83_407224cuda3std3__442_GLOBAL__N__0677f8b4_4_k_cu_06decf83_407226ignoreE,(_ZN40_INTERNAL_0677f8b4_4_k_cu_06decf83_407224cute7productE - _ZN40_INTERNAL_0677f8b4_4_k_cu_06decf83_407224cuda3std3__442_GLOBAL__N__0677f8b4_4_k_cu_06decf83_407226ignoreE)
_ZN40_INTERNAL_0677f8b4_4_k_cu_06decf83_407224cuda3std3__442_GLOBAL__N__0677f8b4_4_k_cu_06decf83_407226ignoreE:
	.zero		1
	.type		_ZN40_INTERNAL_0677f8b4_4_k_cu_06decf83_407224cute7productE,@object
	.size		_ZN40_INTERNAL_0677f8b4_4_k_cu_06decf83_407224cute7productE,(_ZN40_INTERNAL_0677f8b4_4_k_cu_06decf83_407224cuda3std3__45__cpo3endE - _ZN40_INTERNAL_0677f8b4_4_k_cu_06decf83_407224cute7productE)
_ZN40_INTERNAL_0677f8b4_4_k_cu_06decf83_407224cute7productE:
	.zero		1
	.type		_ZN40_INTERNAL_0677f8b4_4_k_cu_06decf83_407224cuda3std3__45__cpo3endE,@object
	.size		_ZN40_INTERNAL_0677f8b4_4_k_cu_06decf83_407224cuda3std3__45__cpo3endE,(_ZN40_INTERNAL_0677f8b4_4_k_cu_06decf83_407224cuda3std3__419piecewise_constructE - _ZN40_INTERNAL_0677f8b4_4_k_cu_06decf83_407224cuda3std3__45__cpo3endE)
_ZN40_INTERNAL_0677f8b4_4_k_cu_06decf83_407224cuda3std3__45__cpo3endE:
	.zero		1
	.type		_ZN40_INTERNAL_0677f8b4_4_k_cu_06decf83_407224cuda3std3__419piecewise_constructE,@object
	.size		_ZN40_INTERNAL_0677f8b4_4_k_cu_06decf83_407224cuda3std3__419piecewise_constructE,(_ZN40_INTERNAL_0677f8b4_4_k_cu_06decf83_407224cuda3std3__45__cpo4cendE - _ZN40_INTERNAL_0677f8b4_4_k_cu_06decf83_407224cuda3std3__419piecewise_constructE)
_ZN40_INTERNAL_0677f8b4_4_k_cu_06decf83_407224cuda3std3__419piecewise_constructE:
	.zero		1
	.type		_ZN40_INTERNAL_0677f8b4_4_k_cu_06decf83_407224cuda3std3__45__cpo4cendE,@object
	.size		_ZN40_INTERNAL_0677f8b4_4_k_cu_06decf83_407224cuda3std3__45__cpo4cendE,(_ZN40_INTERNAL_0677f8b4_4_k_cu_06decf83_407224cuda3std6ranges3__45__cpo4swapE - _ZN40_INTERNAL_0677f8b4_4_k_cu_06decf83_407224cuda3std3__45__cpo4cendE)
_ZN40_INTERNAL_0677f8b4_4_k_cu_06decf83_407224cuda3std3__45__cpo4cendE:
	.zero		1
	.type		_ZN40_INTERNAL_0677f8b4_4_k_cu_06decf83_407224cuda3std6ranges3__45__cpo4swapE,@object
	.size		_ZN40_INTERNAL_0677f8b4_4_k_cu_06decf83_407224cuda3std6ranges3__45__cpo4swapE,(.L_10 - _ZN40_INTERNAL_0677f8b4_4_k_cu_06decf83_407224cuda3std6ranges3__45__cpo4swapE)
_ZN40_INTERNAL_0677f8b4_4_k_cu_06decf83_407224cuda3std6ranges3__45__cpo4swapE:
	.zero		1
.L_10:


//--------------------- .nv.constant0._ZN7cutlass13device_kernelINS_4gemm6kernel13GemmUniversalIN4cute5tupleIJiiiiEEENS1_10collective13CollectiveMmaINS1_35MainloopSm100TmaUmmaWarpSpecializedILi13ELi2ELi4ENS5_IJNS4_1CILi1EEESB_SB_EEEEENS5_IJNSA_ILi64EEESE_NSA_ILi128EEEEEEaNS5_IJlSB_lEEEaSH_NS4_8TiledMMAINS4_8MMA_AtomIJNS4_15SM100_MMA_S8_SSIaaiLi64ELi64ELNS4_4UMMA5MajorE0ELSM_0ELNSL_8SaturateE0EEEEEENS4_6LayoutISC_NS5_IJNSA_ILi0EEESR_SR_EEEEENS5_IJNS4_10UnderscoreESU_SU_EEEEENS4_13SM90_TMA_LOADENS4_14ComposedLayoutINS4_7SwizzleILi3ELi4ELi3EEENS4_18smem_ptr_flag_bitsILi8EEENSQ_INS5_IJNSA_ILi8EEESF_EEENS5_IJSF_SB_EEEEEEEvNS4_8identityESX_S17_vS18_EENS_8epilogue10collective18CollectiveEpilogueINS1A_23Sm100TmaWarpSpecializedILi1ELi1ELi32ELb0ELb0EEEJSG_NS5_IJNSQ_ISE_SB_EES1F_EEEaSH_aSH_NS1A_6fusion15FusionCallbacksIS1E_NS1H_17LinearCombinationIaiaiLNS_15FloatRoundStyleE2EEESG_S1G_JEEENS4_5SM1004TMEM4LOAD26SM100_TMEM_LOAD_16dp32b32xESX_NSY_INSZ_ILi2ELi4ELi3EEES12_NSQ_INS5_IJS13_SE_EEENS5_IJSE_SB_EEEEEEENS4_39AutoVectorizingCopyWithAssumedAlignmentILi128EEENS4_14SM90_TMA_STOREES1V_S1X_S1X_EEEvvEEEEvNT_6ParamsE --------------------------
	.section	.nv.constant0._ZN7cutlass13device_kernelINS_4gemm6kernel13GemmUniversalIN4cute5tupleIJiiiiEEENS1_10collective13CollectiveMmaINS1_35MainloopSm100TmaUmmaWarpSpecializedILi13ELi2ELi4ENS5_IJNS4_1CILi1EEESB_SB_EEEEENS5_IJNSA_ILi64EEESE_NSA_ILi128EEEEEEaNS5_IJlSB_lEEEaSH_NS4_8TiledMMAINS4_8MMA_AtomIJNS4_15SM100_MMA_S8_SSIaaiLi64ELi64ELNS4_4UMMA5MajorE0ELSM_0ELNSL_8SaturateE0EEEEEENS4_6LayoutISC_NS5_IJNSA_ILi0EEESR_SR_EEEEENS5_IJNS4_10UnderscoreESU_SU_EEEEENS4_13SM90_TMA_LOADENS4_14ComposedLayoutINS4_7SwizzleILi3ELi4ELi3EEENS4_18smem_ptr_flag_bitsILi8EEENSQ_INS5_IJNSA_ILi8EEESF_EEENS5_IJSF_SB_EEEEEEEvNS4_8identityESX_S17_vS18_EENS_8epilogue10collective18CollectiveEpilogueINS1A_23Sm100TmaWarpSpecializedILi1ELi1ELi32ELb0ELb0EEEJSG_NS5_IJNSQ_ISE_SB_EES1F_EEEaSH_aSH_NS1A_6fusion15FusionCallbacksIS1E_NS1H_17LinearCombinationIaiaiLNS_15FloatRoundStyleE2EEESG_S1G_JEEENS4_5SM1004TMEM4LOAD26SM100_TMEM_LOAD_16dp32b32xESX_NSY_INSZ_ILi2ELi4ELi3EEES12_NSQ_INS5_IJS13_SE_EEENS5_IJSE_SB_EEEEEEENS4_39AutoVectorizingCopyWithAssumedAlignmentILi128EEENS4_14SM90_TMA_STOREES1V_S1X_S1X_EEEvvEEEEvNT_6ParamsE,"a",@progbits
	.sectionflags	@""
	.align	4
.nv.constant0._ZN7cutlass13device_kernelINS_4gemm6kernel13GemmUniversalIN4cute5tupleIJiiiiEEENS1_10collective13CollectiveMmaINS1_35MainloopSm100TmaUmmaWarpSpecializedILi13ELi2ELi4ENS5_IJNS4_1CILi1EEESB_SB_EEEEENS5_IJNSA_ILi64EEESE_NSA_ILi128EEEEEEaNS5_IJlSB_lEEEaSH_NS4_8TiledMMAINS4_8MMA_AtomIJNS4_15SM100_MMA_S8_SSIaaiLi64ELi64ELNS4_4UMMA5MajorE0ELSM_0ELNSL_8SaturateE0EEEEEENS4_6LayoutISC_NS5_IJNSA_ILi0EEESR_SR_EEEEENS5_IJNS4_10UnderscoreESU_SU_EEEEENS4_13SM90_TMA_LOADENS4_14ComposedLayoutINS4_7SwizzleILi3ELi4ELi3EEENS4_18smem_ptr_flag_bitsILi8EEENSQ_INS5_IJNSA_ILi8EEESF_EEENS5_IJSF_SB_EEEEEEEvNS4_8identityESX_S17_vS18_EENS_8epilogue10collective18CollectiveEpilogueINS1A_23Sm100TmaWarpSpecializedILi1ELi1ELi32ELb0ELb0EEEJSG_NS5_IJNSQ_ISE_SB_EES1F_EEEaSH_aSH_NS1A_6fusion15FusionCallbacksIS1E_NS1H_17LinearCombinationIaiaiLNS_15FloatRoundStyleE2EEESG_S1G_JEEENS4_5SM1004TMEM4LOAD26SM100_TMEM_LOAD_16dp32b32xESX_NSY_INSZ_ILi2ELi4ELi3EEES12_NSQ_INS5_IJS13_SE_EEENS5_IJSE_SB_EEEEEEENS4_39AutoVectorizingCopyWithAssumedAlignmentILi128EEENS4_14SM90_TMA_STOREES1V_S1X_S1X_EEEvvEEEEvNT_6ParamsE:
	.zero		2944


//--------------------- SYMBOLS --------------------------

	.type		.nv.reservedSmem.offset0,@object
	.size		.nv.reservedSmem.offset0,0x4
	.type		.nv.reservedSmem.cap,@object
	.size		.nv.reservedSmem.cap,0x4
	.type		__assertfail,@function
